	.target	sm_103a

	.elftype	@"ET_EXEC"


//--------------------- .note.nv.tkinfo           --------------------------
	.section	.note.nv.tkinfo,"",@"SHT_NOTE"
	.sectionflags	@"SHF_NOTE_NV_TKINFO"
	.tkinfo
        /*0018*/ 	.word	0x00000002
        /*0030*/ 	.string	""
        /*0030*/ 	.string	"ptxas"
        /*0030*/ 	.string	"Cuda compilation tools, release 13.0, V13.0.88"
        /*0030*/ 	.string	"Build cuda_13.0.r13.0/compiler.36424714_0"
        /*0030*/ 	.string	"-arch sm_103a -m 64 "



//--------------------- .note.nv.cuinfo           --------------------------
	.section	.note.nv.cuinfo,"",@"SHT_NOTE"
	.sectionflags	@"SHF_NOTE_NV_CUINFO"
        /*0018*/ 	.short	0x0002
        /*001a*/ 	.short	0x0067
        /*001c*/ 	.short	0x0082
	.zero		2


//--------------------- .nv.info                  --------------------------
	.section	.nv.info,"",@"SHT_CUDA_INFO"
	.align	4


	//----- nvinfo : EIATTR_REGCOUNT
	.align		4
        /*0000*/ 	.byte	0x04, 0x2f
        /*0002*/ 	.short	(.L_29 - .L_28)
	.align		4
.L_28:
        /*0004*/ 	.word	index@(_ZN4vllm3awq18dequantize_weightsEPiP6__halfS1_S3_i)
        /*0008*/ 	.word	0x00000016


	//----- nvinfo : EIATTR_FRAME_SIZE
	.align		4
.L_29:
        /*000c*/ 	.byte	0x04, 0x11
        /*000e*/ 	.short	(.L_31 - .L_30)
	.align		4
.L_30:
        /*0010*/ 	.word	index@(_ZN4vllm3awq18dequantize_weightsEPiP6__halfS1_S3_i)
        /*0014*/ 	.word	0x00000000


	//----- nvinfo : EIATTR_REGCOUNT
	.align		4
.L_31:
        /*0018*/ 	.byte	0x04, 0x2f
        /*001a*/ 	.short	(.L_33 - .L_32)
	.align		4
.L_32:
        /*001c*/ 	.word	index@(_ZN4vllm3awq31gemm_forward_4bit_cuda_m16nXk32ILi128EEEviiP6__halfPiS3_S4_iiiS3_)
        /*0020*/ 	.word	0x00000048


	//----- nvinfo : EIATTR_FRAME_SIZE
	.align		4
.L_33:
        /*0024*/ 	.byte	0x04, 0x11
        /*0026*/ 	.short	(.L_35 - .L_34)
	.align		4
.L_34:
        /*0028*/ 	.word	index@(_ZN4vllm3awq31gemm_forward_4bit_cuda_m16nXk32ILi128EEEviiP6__halfPiS3_S4_iiiS3_)
        /*002c*/ 	.word	0x00000000


	//----- nvinfo : EIATTR_REGCOUNT
	.align		4
.L_35:
        /*0030*/ 	.byte	0x04, 0x2f
        /*0032*/ 	.short	(.L_37 - .L_36)
	.align		4
.L_36:
        /*0034*/ 	.word	index@(_ZN4vllm3awq31gemm_forward_4bit_cuda_m16nXk32ILi64EEEviiP6__halfPiS3_S4_iiiS3_)
        /*0038*/ 	.word	0x00000038


	//----- nvinfo : EIATTR_FRAME_SIZE
	.align		4
.L_37:
        /*003c*/ 	.byte	0x04, 0x11
        /*003e*/ 	.short	(.L_39 - .L_38)
	.align		4
.L_38:
        /*0040*/ 	.word	index@(_ZN4vllm3awq31gemm_forward_4bit_cuda_m16nXk32ILi64EEEviiP6__halfPiS3_S4_iiiS3_)
        /*0044*/ 	.word	0x00000000


	//----- nvinfo : EIATTR_MIN_STACK_SIZE
	.align		4
.L_39:
        /*0048*/ 	.byte	0x04, 0x12
        /*004a*/ 	.short	(.L_41 - .L_40)
	.align		4
.L_40:
        /*004c*/ 	.word	index@(_ZN4vllm3awq31gemm_forward_4bit_cuda_m16nXk32ILi64EEEviiP6__halfPiS3_S4_iiiS3_)
        /*0050*/ 	.word	0x00000000


	//----- nvinfo : EIATTR_MIN_STACK_SIZE
	.align		4
.L_41:
        /*0054*/ 	.byte	0x04, 0x12
        /*0056*/ 	.short	(.L_43 - .L_42)
	.align		4
.L_42:
        /*0058*/ 	.word	index@(_ZN4vllm3awq31gemm_forward_4bit_cuda_m16nXk32ILi128EEEviiP6__halfPiS3_S4_iiiS3_)
        /*005c*/ 	.word	0x00000000


	//----- nvinfo : EIATTR_MIN_STACK_SIZE
	.align		4
.L_43:
        /*0060*/ 	.byte	0x04, 0x12
        /*0062*/ 	.short	(.L_45 - .L_44)
	.align		4
.L_44:
        /*0064*/ 	.word	index@(_ZN4vllm3awq18dequantize_weightsEPiP6__halfS1_S3_i)
        /*0068*/ 	.word	0x00000000
.L_45:


//--------------------- .nv.compat                --------------------------
	.section	.nv.compat,"",@"SHT_CUDA_COMPAT_INFO"
	.align	4
        /*0000*/ 	.byte	0x02, 0x09, 0x01, 0x00, 0x02, 0x02, 0x01, 0x00, 0x02, 0x05, 0x05, 0x00, 0x03, 0x07, 0x01, 0x01
        /*0010*/ 	.byte	0x02, 0x03, 0x00, 0x00, 0x02, 0x06, 0x01, 0x00, 0x04, 0x0b, 0x08, 0x00, 0x00, 0x00, 0x00, 0x00
        /*0020*/ 	.byte	0x00, 0x00, 0x00, 0x00


//--------------------- .nv.info._ZN4vllm3awq31gemm_forward_4bit_cuda_m16nXk32ILi64EEEviiP6__halfPiS3_S4_iiiS3_ --------------------------
	.section	.nv.info._ZN4vllm3awq31gemm_forward_4bit_cuda_m16nXk32ILi64EEEviiP6__halfPiS3_S4_iiiS3_,"",@"SHT_CUDA_INFO"
	.sectionflags	@""
	.align	4


	//----- nvinfo : EIATTR_CUDA_API_VERSION
	.align		4
        /*0000*/ 	.byte	0x04, 0x37
        /*0002*/ 	.short	(.L_47 - .L_46)
.L_46:
        /*0004*/ 	.word	0x00000082


	//----- nvinfo : EIATTR_KPARAM_INFO
	.align		4
.L_47:
        /*0008*/ 	.byte	0x04, 0x17
        /*000a*/ 	.short	(.L_49 - .L_48)
.L_48:
        /*000c*/ 	.word	0x00000000
        /*0010*/ 	.short	0x0009
        /*0012*/ 	.short	0x0038
        /*0014*/ 	.byte	0x00, 0xf5, 0x21, 0x00


	//----- nvinfo : EIATTR_KPARAM_INFO
	.align		4
.L_49:
        /*0018*/ 	.byte	0x04, 0x17
        /*001a*/ 	.short	(.L_51 - .L_50)
.L_50:
        /*001c*/ 	.word	0x00000000
        /*0020*/ 	.short	0x0008
        /*0022*/ 	.short	0x0030
        /*0024*/ 	.byte	0x00, 0xf0, 0x11, 0x00


	//----- nvinfo : EIATTR_KPARAM_INFO
	.align		4
.L_51:
        /*0028*/ 	.byte	0x04, 0x17
        /*002a*/ 	.short	(.L_53 - .L_52)
.L_52:
        /*002c*/ 	.word	0x00000000
        /*0030*/ 	.short	0x0007
        /*0032*/ 	.short	0x002c
        /*0034*/ 	.byte	0x00, 0xf0, 0x11, 0x00


	//----- nvinfo : EIATTR_KPARAM_INFO
	.align		4
.L_53:
        /*0038*/ 	.byte	0x04, 0x17
        /*003a*/ 	.short	(.L_55 - .L_54)
.L_54:
        /*003c*/ 	.word	0x00000000
        /*0040*/ 	.short	0x0006
        /*0042*/ 	.short	0x0028
        /*0044*/ 	.byte	0x00, 0xf0, 0x11, 0x00


	//----- nvinfo : EIATTR_KPARAM_INFO
	.align		4
.L_55:
        /*0048*/ 	.byte	0x04, 0x17
        /*004a*/ 	.short	(.L_57 - .L_56)
.L_56:
        /*004c*/ 	.word	0x00000000
        /*0050*/ 	.short	0x0005
        /*0052*/ 	.short	0x0020
        /*0054*/ 	.byte	0x00, 0xf5, 0x21, 0x00


	//----- nvinfo : EIATTR_KPARAM_INFO
	.align		4
.L_57:
        /*0058*/ 	.byte	0x04, 0x17
        /*005a*/ 	.short	(.L_59 - .L_58)
.L_58:
        /*005c*/ 	.word	0x00000000
        /*0060*/ 	.short	0x0004
        /*0062*/ 	.short	0x0018
        /*0064*/ 	.byte	0x00, 0xf5, 0x21, 0x00


	//----- nvinfo : EIATTR_KPARAM_INFO
	.align		4
.L_59:
        /*0068*/ 	.byte	0x04, 0x17
        /*006a*/ 	.short	(.L_61 - .L_60)
.L_60:
        /*006c*/ 	.word	0x00000000
        /*0070*/ 	.short	0x0003
        /*0072*/ 	.short	0x0010
        /*0074*/ 	.byte	0x00, 0xf5, 0x21, 0x00


	//----- nvinfo : EIATTR_KPARAM_INFO
	.align		4
.L_61:
        /*0078*/ 	.byte	0x04, 0x17
        /*007a*/ 	.short	(.L_63 - .L_62)
.L_62:
        /*007c*/ 	.word	0x00000000
        /*0080*/ 	.short	0x0002
        /*0082*/ 	.short	0x0008
        /*0084*/ 	.byte	0x00, 0xf5, 0x21, 0x00


	//----- nvinfo : EIATTR_KPARAM_INFO
	.align		4
.L_63:
        /*0088*/ 	.byte	0x04, 0x17
        /*008a*/ 	.short	(.L_65 - .L_64)
.L_64:
        /*008c*/ 	.word	0x00000000
        /*0090*/ 	.short	0x0001
        /*0092*/ 	.short	0x0004
        /*0094*/ 	.byte	0x00, 0xf0, 0x11, 0x00


	//----- nvinfo : EIATTR_KPARAM_INFO
	.align		4
.L_65:
        /*0098*/ 	.byte	0x04, 0x17
        /*009a*/ 	.short	(.L_67 - .L_66)
.L_66:
        /*009c*/ 	.word	0x00000000
        /*00a0*/ 	.short	0x0000
        /*00a2*/ 	.short	0x0000
        /*00a4*/ 	.byte	0x00, 0xf0, 0x11, 0x00


	//----- nvinfo : EIATTR_SPARSE_MMA_MASK
	.align		4
.L_67:
        /*00a8*/ 	.byte	0x03, 0x50
        /*00aa*/ 	.short	0x0000


	//----- nvinfo : EIATTR_MAXREG_COUNT
	.align		4
        /*00ac*/ 	.byte	0x03, 0x1b
        /*00ae*/ 	.short	0x00ff


	//----- nvinfo : EIATTR_NUM_BARRIERS
	.align		4
        /*00b0*/ 	.byte	0x02, 0x4c
        /*00b2*/ 	.byte	0x01
	.zero		1


	//----- nvinfo : EIATTR_MERCURY_ISA_VERSION
	.align		4
        /*00b4*/ 	.byte	0x03, 0x5f
        /*00b6*/ 	.short	0x0101


	//----- nvinfo : EIATTR_VRC_CTA_INIT_COUNT
	.align		4
        /*00b8*/ 	.byte	0x02, 0x4a
	.zero		1
	.zero		1


	//----- nvinfo : EIATTR_EXIT_INSTR_OFFSETS
	.align		4
        /*00bc*/ 	.byte	0x04, 0x1c
        /*00be*/ 	.short	(.L_69 - .L_68)


	//   ....[0]....
.L_68:
        /*00c0*/ 	.word	0x00002670


	//   ....[1]....
        /*00c4*/ 	.word	0x000026c0


	//----- nvinfo : EIATTR_MAX_THREADS
	.align		4
.L_69:
        /*00c8*/ 	.byte	0x04, 0x05
        /*00ca*/ 	.short	(.L_71 - .L_70)
.L_70:
        /*00cc*/ 	.word	0x00000040
        /*00d0*/ 	.word	0x00000001
        /*00d4*/ 	.word	0x00000001


	//----- nvinfo : EIATTR_CBANK_PARAM_SIZE
	.align		4
.L_71:
        /*00d8*/ 	.byte	0x03, 0x19
        /*00da*/ 	.short	0x0040


	//----- nvinfo : EIATTR_PARAM_CBANK
	.align		4
        /*00dc*/ 	.byte	0x04, 0x0a
        /*00de*/ 	.short	(.L_73 - .L_72)
	.align		4
.L_72:
        /*00e0*/ 	.word	index@(.nv.constant0._ZN4vllm3awq31gemm_forward_4bit_cuda_m16nXk32ILi64EEEviiP6__halfPiS3_S4_iiiS3_)
        /*00e4*/ 	.short	0x0380
        /*00e6*/ 	.short	0x0040


	//----- nvinfo : EIATTR_SW_WAR
	.align		4
.L_73:
        /*00e8*/ 	.byte	0x04, 0x36
        /*00ea*/ 	.short	(.L_75 - .L_74)
.L_74:
        /*00ec*/ 	.word	0x00000008
.L_75:


//--------------------- .nv.info._ZN4vllm3awq31gemm_forward_4bit_cuda_m16nXk32ILi128EEEviiP6__halfPiS3_S4_iiiS3_ --------------------------
	.section	.nv.info._ZN4vllm3awq31gemm_forward_4bit_cuda_m16nXk32ILi128EEEviiP6__halfPiS3_S4_iiiS3_,"",@"SHT_CUDA_INFO"
	.sectionflags	@""
	.align	4


	//----- nvinfo : EIATTR_CUDA_API_VERSION
	.align		4
        /*0000*/ 	.byte	0x04, 0x37
        /*0002*/ 	.short	(.L_77 - .L_76)
.L_76:
        /*0004*/ 	.word	0x00000082


	//----- nvinfo : EIATTR_KPARAM_INFO
	.align		4
.L_77:
        /*0008*/ 	.byte	0x04, 0x17
        /*000a*/ 	.short	(.L_79 - .L_78)
.L_78:
        /*000c*/ 	.word	0x00000000
        /*0010*/ 	.short	0x0009
        /*0012*/ 	.short	0x0038
        /*0014*/ 	.byte	0x00, 0xf5, 0x21, 0x00


	//----- nvinfo : EIATTR_KPARAM_INFO
	.align		4
.L_79:
        /*0018*/ 	.byte	0x04, 0x17
        /*001a*/ 	.short	(.L_81 - .L_80)
.L_80:
        /*001c*/ 	.word	0x00000000
        /*0020*/ 	.short	0x0008
        /*0022*/ 	.short	0x0030
        /*0024*/ 	.byte	0x00, 0xf0, 0x11, 0x00


	//----- nvinfo : EIATTR_KPARAM_INFO
	.align		4
.L_81:
        /*0028*/ 	.byte	0x04, 0x17
        /*002a*/ 	.short	(.L_83 - .L_82)
.L_82:
        /*002c*/ 	.word	0x00000000
        /*0030*/ 	.short	0x0007
        /*0032*/ 	.short	0x002c
        /*0034*/ 	.byte	0x00, 0xf0, 0x11, 0x00


	//----- nvinfo : EIATTR_KPARAM_INFO
	.align		4
.L_83:
        /*0038*/ 	.byte	0x04, 0x17
        /*003a*/ 	.short	(.L_85 - .L_84)
.L_84:
        /*003c*/ 	.word	0x00000000
        /*0040*/ 	.short	0x0006
        /*0042*/ 	.short	0x0028
        /*0044*/ 	.byte	0x00, 0xf0, 0x11, 0x00


	//----- nvinfo : EIATTR_KPARAM_INFO
	.align		4
.L_85:
        /*0048*/ 	.byte	0x04, 0x17
        /*004a*/ 	.short	(.L_87 - .L_86)
.L_86:
        /*004c*/ 	.word	0x00000000
        /*0050*/ 	.short	0x0005
        /*0052*/ 	.short	0x0020
        /*0054*/ 	.byte	0x00, 0xf5, 0x21, 0x00


	//----- nvinfo : EIATTR_KPARAM_INFO
	.align		4
.L_87:
        /*0058*/ 	.byte	0x04, 0x17
        /*005a*/ 	.short	(.L_89 - .L_88)
.L_88:
        /*005c*/ 	.word	0x00000000
        /*0060*/ 	.short	0x0004
        /*0062*/ 	.short	0x0018
        /*0064*/ 	.byte	0x00, 0xf5, 0x21, 0x00


	//----- nvinfo : EIATTR_KPARAM_INFO
	.align		4
.L_89:
        /*0068*/ 	.byte	0x04, 0x17
        /*006a*/ 	.short	(.L_91 - .L_90)
.L_90:
        /*006c*/ 	.word	0x00000000
        /*0070*/ 	.short	0x0003
        /*0072*/ 	.short	0x0010
        /*0074*/ 	.byte	0x00, 0xf5, 0x21, 0x00


	//----- nvinfo : EIATTR_KPARAM_INFO
	.align		4
.L_91:
        /*0078*/ 	.byte	0x04, 0x17
        /*007a*/ 	.short	(.L_93 - .L_92)
.L_92:
        /*007c*/ 	.word	0x00000000
        /*0080*/ 	.short	0x0002
        /*0082*/ 	.short	0x0008
        /*0084*/ 	.byte	0x00, 0xf5, 0x21, 0x00


	//----- nvinfo : EIATTR_KPARAM_INFO
	.align		4
.L_93:
        /*0088*/ 	.byte	0x04, 0x17
        /*008a*/ 	.short	(.L_95 - .L_94)
.L_94:
        /*008c*/ 	.word	0x00000000
        /*0090*/ 	.short	0x0001
        /*0092*/ 	.short	0x0004
        /*0094*/ 	.byte	0x00, 0xf0, 0x11, 0x00


	//----- nvinfo : EIATTR_KPARAM_INFO
	.align		4
.L_95:
        /*0098*/ 	.byte	0x04, 0x17
        /*009a*/ 	.short	(.L_97 - .L_96)
.L_96:
        /*009c*/ 	.word	0x00000000
        /*00a0*/ 	.short	0x0000
        /*00a2*/ 	.short	0x0000
        /*00a4*/ 	.byte	0x00, 0xf0, 0x11, 0x00


	//----- nvinfo : EIATTR_SPARSE_MMA_MASK
	.align		4
.L_97:
        /*00a8*/ 	.byte	0x03, 0x50
        /*00aa*/ 	.short	0x0000


	//----- nvinfo : EIATTR_MAXREG_COUNT
	.align		4
        /*00ac*/ 	.byte	0x03, 0x1b
        /*00ae*/ 	.short	0x00ff


	//----- nvinfo : EIATTR_NUM_BARRIERS
	.align		4
        /*00b0*/ 	.byte	0x02, 0x4c
        /*00b2*/ 	.byte	0x01
	.zero		1


	//----- nvinfo : EIATTR_MERCURY_ISA_VERSION
	.align		4
        /*00b4*/ 	.byte	0x03, 0x5f
        /*00b6*/ 	.short	0x0101


	//----- nvinfo : EIATTR_VRC_CTA_INIT_COUNT
	.align		4
        /*00b8*/ 	.byte	0x02, 0x4a
	.zero		1
	.zero		1


	//----- nvinfo : EIATTR_EXIT_INSTR_OFFSETS
	.align		4
        /*00bc*/ 	.byte	0x04, 0x1c
        /*00be*/ 	.short	(.L_99 - .L_98)


	//   ....[0]....
.L_98:
        /*00c0*/ 	.word	0x00003620


	//   ....[1]....
        /*00c4*/ 	.word	0x00003670


	//----- nvinfo : EIATTR_MAX_THREADS
	.align		4
.L_99:
        /*00c8*/ 	.byte	0x04, 0x05
        /*00ca*/ 	.short	(.L_101 - .L_100)
.L_100:
        /*00cc*/ 	.word	0x00000040
        /*00d0*/ 	.word	0x00000001
        /*00d4*/ 	.word	0x00000001


	//----- nvinfo : EIATTR_CBANK_PARAM_SIZE
	.align		4
.L_101:
        /*00d8*/ 	.byte	0x03, 0x19
        /*00da*/ 	.short	0x0040


	//----- nvinfo : EIATTR_PARAM_CBANK
	.align		4
        /*00dc*/ 	.byte	0x04, 0x0a
        /*00de*/ 	.short	(.L_103 - .L_102)
	.align		4
.L_102:
        /*00e0*/ 	.word	index@(.nv.constant0._ZN4vllm3awq31gemm_forward_4bit_cuda_m16nXk32ILi128EEEviiP6__halfPiS3_S4_iiiS3_)
        /*00e4*/ 	.short	0x0380
        /*00e6*/ 	.short	0x0040


	//----- nvinfo : EIATTR_SW_WAR
	.align		4
.L_103:
        /*00e8*/ 	.byte	0x04, 0x36
        /*00ea*/ 	.short	(.L_105 - .L_104)
.L_104:
        /*00ec*/ 	.word	0x00000008
.L_105:


//--------------------- .nv.info._ZN4vllm3awq18dequantize_weightsEPiP6__halfS1_S3_i --------------------------
	.section	.nv.info._ZN4vllm3awq18dequantize_weightsEPiP6__halfS1_S3_i,"",@"SHT_CUDA_INFO"
	.sectionflags	@""
	.align	4


	//----- nvinfo : EIATTR_CUDA_API_VERSION
	.align		4
        /*0000*/ 	.byte	0x04, 0x37
        /*0002*/ 	.short	(.L_107 - .L_106)
.L_106:
        /*0004*/ 	.word	0x00000082


	//----- nvinfo : EIATTR_KPARAM_INFO
	.align		4
.L_107:
        /*0008*/ 	.byte	0x04, 0x17
        /*000a*/ 	.short	(.L_109 - .L_108)
.L_108:
        /*000c*/ 	.word	0x00000000
        /*0010*/ 	.short	0x0004
        /*0012*/ 	.short	0x0020
        /*0014*/ 	.byte	0x00, 0xf0, 0x11, 0x00


	//----- nvinfo : EIATTR_KPARAM_INFO
	.align		4
.L_109:
        /*0018*/ 	.byte	0x04, 0x17
        /*001a*/ 	.short	(.L_111 - .L_110)
.L_110:
        /*001c*/ 	.word	0x00000000
        /*0020*/ 	.short	0x0003
        /*0022*/ 	.short	0x0018
        /*0024*/ 	.byte	0x00, 0xf5, 0x21, 0x00


	//----- nvinfo : EIATTR_KPARAM_INFO
	.align		4
.L_111:
        /*0028*/ 	.byte	0x04, 0x17
        /*002a*/ 	.short	(.L_113 - .L_112)
.L_112:
        /*002c*/ 	.word	0x00000000
        /*0030*/ 	.short	0x0002
        /*0032*/ 	.short	0x0010
        /*0034*/ 	.byte	0x00, 0xf5, 0x21, 0x00


	//----- nvinfo : EIATTR_KPARAM_INFO
	.align		4
.L_113:
        /*0038*/ 	.byte	0x04, 0x17
        /*003a*/ 	.short	(.L_115 - .L_114)
.L_114:
        /*003c*/ 	.word	0x00000000
        /*0040*/ 	.short	0x0001
        /*0042*/ 	.short	0x0008
        /*0044*/ 	.byte	0x00, 0xf5, 0x21, 0x00


	//----- nvinfo : EIATTR_KPARAM_INFO
	.align		4
.L_115:
        /*0048*/ 	.byte	0x04, 0x17
        /*004a*/ 	.short	(.L_117 - .L_116)
.L_116:
        /*004c*/ 	.word	0x00000000
        /*0050*/ 	.short	0x0000
        /*0052*/ 	.short	0x0000
        /*0054*/ 	.byte	0x00, 0xf5, 0x21, 0x00


	//----- nvinfo : EIATTR_SPARSE_MMA_MASK
	.align		4
.L_117:
        /*0058*/ 	.byte	0x03, 0x50
        /*005a*/ 	.short	0x0000


	//----- nvinfo : EIATTR_MAXREG_COUNT
	.align		4
        /*005c*/ 	.byte	0x03, 0x1b
        /*005e*/ 	.short	0x00ff


	//----- nvinfo : EIATTR_MERCURY_ISA_VERSION
	.align		4
        /*0060*/ 	.byte	0x03, 0x5f
        /*0062*/ 	.short	0x0101


	//----- nvinfo : EIATTR_VRC_CTA_INIT_COUNT
	.align		4
        /*0064*/ 	.byte	0x02, 0x4a
	.zero		1
	.zero		1


	//----- nvinfo : EIATTR_EXIT_INSTR_OFFSETS
	.align		4
        /*0068*/ 	.byte	0x04, 0x1c
        /*006a*/ 	.short	(.L_119 - .L_118)


	//   ....[0]....
.L_118:
        /*006c*/ 	.word	0x00000620


	//----- nvinfo : EIATTR_MAX_THREADS
	.align		4
.L_119:
        /*0070*/ 	.byte	0x04, 0x05
        /*0072*/ 	.short	(.L_121 - .L_120)
.L_120:
        /*0074*/ 	.word	0x00000040
        /*0078*/ 	.word	0x00000001
        /*007c*/ 	.word	0x00000001


	//----- nvinfo : EIATTR_CBANK_PARAM_SIZE
	.align		4
.L_121:
        /*0080*/ 	.byte	0x03, 0x19
        /*0082*/ 	.short	0x0024


	//----- nvinfo : EIATTR_PARAM_CBANK
	.align		4
        /*0084*/ 	.byte	0x04, 0x0a
        /*0086*/ 	.short	(.L_123 - .L_122)
	.align		4
.L_122:
        /*0088*/ 	.word	index@(.nv.constant0._ZN4vllm3awq18dequantize_weightsEPiP6__halfS1_S3_i)
        /*008c*/ 	.short	0x0380
        /*008e*/ 	.short	0x0024


	//----- nvinfo : EIATTR_SW_WAR
	.align		4
.L_123:
        /*0090*/ 	.byte	0x04, 0x36
        /*0092*/ 	.short	(.L_125 - .L_124)
.L_124:
        /*0094*/ 	.word	0x00000008
.L_125:


//--------------------- .nv.callgraph             --------------------------
	.section	.nv.callgraph,"",@"SHT_CUDA_CALLGRAPH"
	.align	4
	.sectionentsize	8
	.align		4
        /*0000*/ 	.word	0x00000000
	.align		4
        /*0004*/ 	.word	0xffffffff
	.align		4
        /*0008*/ 	.word	0x00000000
	.align		4
        /*000c*/ 	.word	0xfffffffe
	.align		4
        /*0010*/ 	.word	0x00000000
	.align		4
        /*0014*/ 	.word	0xfffffffd
	.align		4
        /*0018*/ 	.word	0x00000000
	.align		4
        /*001c*/ 	.word	0xfffffffc


//--------------------- .nv.constant4             --------------------------
	.section	.nv.constant4,"a",@progbits
	.align	8
	.align		8
.nv.constant4:
        /*0000*/ 	.dword	_ZN46_INTERNAL_2929255b_15_gemm_kernels_cu_085197fa4cuda3std3__45__cpo5beginE
	.align		8
        /*0008*/ 	.dword	_ZN46_INTERNAL_2929255b_15_gemm_kernels_cu_085197fa4cuda3std3__45__cpo3endE
	.align		8
        /*0010*/ 	.dword	_ZN46_INTERNAL_2929255b_15_gemm_kernels_cu_085197fa4cuda3std3__45__cpo6cbeginE
	.align		8
        /*0018*/ 	.dword	_ZN46_INTERNAL_2929255b_15_gemm_kernels_cu_085197fa4cuda3std3__45__cpo4cendE
	.align		8
        /*0020*/ 	.dword	_ZN46_INTERNAL_2929255b_15_gemm_kernels_cu_085197fa4cuda3std3__45__cpo6rbeginE
	.align		8
        /*0028*/ 	.dword	_ZN46_INTERNAL_2929255b_15_gemm_kernels_cu_085197fa4cuda3std3__45__cpo4rendE
	.align		8
        /*0030*/ 	.dword	_ZN46_INTERNAL_2929255b_15_gemm_kernels_cu_085197fa4cuda3std3__45__cpo7crbeginE
	.align		8
        /*0038*/ 	.dword	_ZN46_INTERNAL_2929255b_15_gemm_kernels_cu_085197fa4cuda3std3__45__cpo5crendE
	.align		8
        /*0040*/ 	.dword	_ZN46_INTERNAL_2929255b_15_gemm_kernels_cu_085197fa4cuda3std3__448_GLOBAL__N__2929255b_15_gemm_kernels_cu_085197fa6ignoreE
	.align		8
        /*0048*/ 	.dword	_ZN46_INTERNAL_2929255b_15_gemm_kernels_cu_085197fa4cuda3std3__419piecewise_constructE
	.align		8
        /*0050*/ 	.dword	_ZN46_INTERNAL_2929255b_15_gemm_kernels_cu_085197fa4cuda3std3__48in_placeE
	.align		8
        /*0058*/ 	.dword	_ZN46_INTERNAL_2929255b_15_gemm_kernels_cu_085197fa4cuda3std3__420unreachable_sentinelE
	.align		8
        /*0060*/ 	.dword	_ZN46_INTERNAL_2929255b_15_gemm_kernels_cu_085197fa4cuda3std6ranges3__45__cpo4swapE
	.align		8
        /*0068*/ 	.dword	_ZN46_INTERNAL_2929255b_15_gemm_kernels_cu_085197fa4cuda3std6ranges3__45__cpo9iter_moveE
	.align		8
        /*0070*/ 	.dword	_ZN46_INTERNAL_2929255b_15_gemm_kernels_cu_085197fa4cuda3std6ranges3__45__cpo5beginE
	.align		8
        /*0078*/ 	.dword	_ZN46_INTERNAL_2929255b_15_gemm_kernels_cu_085197fa4cuda3std6ranges3__45__cpo3endE
	.align		8
        /*0080*/ 	.dword	_ZN46_INTERNAL_2929255b_15_gemm_kernels_cu_085197fa4cuda3std6ranges3__45__cpo6cbeginE
	.align		8
        /*0088*/ 	.dword	_ZN46_INTERNAL_2929255b_15_gemm_kernels_cu_085197fa4cuda3std6ranges3__45__cpo4cendE
	.align		8
        /*0090*/ 	.dword	_ZN46_INTERNAL_2929255b_15_gemm_kernels_cu_085197fa4cuda3std6ranges3__45__cpo7advanceE
	.align		8
        /*0098*/ 	.dword	_ZN46_INTERNAL_2929255b_15_gemm_kernels_cu_085197fa4cuda3std6ranges3__45__cpo9iter_swapE
	.align		8
        /*00a0*/ 	.dword	_ZN46_INTERNAL_2929255b_15_gemm_kernels_cu_085197fa4cuda3std6ranges3__45__cpo4nextE
	.align		8
        /*00a8*/ 	.dword	_ZN46_INTERNAL_2929255b_15_gemm_kernels_cu_085197fa4cuda3std6ranges3__45__cpo4prevE
	.align		8
        /*00b0*/ 	.dword	_ZN46_INTERNAL_2929255b_15_gemm_kernels_cu_085197fa4cuda3std6ranges3__45__cpo4dataE
	.align		8
        /*00b8*/ 	.dword	_ZN46_INTERNAL_2929255b_15_gemm_kernels_cu_085197fa4cuda3std6ranges3__45__cpo5cdataE
	.align		8
        /*00c0*/ 	.dword	_ZN46_INTERNAL_2929255b_15_gemm_kernels_cu_085197fa4cuda3std6ranges3__45__cpo4sizeE
	.align		8
        /*00c8*/ 	.dword	_ZN46_INTERNAL_2929255b_15_gemm_kernels_cu_085197fa4cuda3std6ranges3__45__cpo5ssizeE
	.align		8
        /*00d0*/ 	.dword	_ZN46_INTERNAL_2929255b_15_gemm_kernels_cu_085197fa4cuda3std6ranges3__45__cpo8distanceE
	.align		8
        /*00d8*/ 	.dword	_ZN46_INTERNAL_2929255b_15_gemm_kernels_cu_085197fa6thrust24THRUST_300001_SM_1030_NS6system6detail10sequential3seqE


//--------------------- .text._ZN4vllm3awq31gemm_forward_4bit_cuda_m16nXk32ILi64EEEviiP6__halfPiS3_S4_iiiS3_ --------------------------
	.section	.text._ZN4vllm3awq31gemm_forward_4bit_cuda_m16nXk32ILi64EEEviiP6__halfPiS3_S4_iiiS3_,"ax",@progbits
	.align	128
        .global         _ZN4vllm3awq31gemm_forward_4bit_cuda_m16nXk32ILi64EEEviiP6__halfPiS3_S4_iiiS3_
        .type           _ZN4vllm3awq31gemm_forward_4bit_cuda_m16nXk32ILi64EEEviiP6__halfPiS3_S4_iiiS3_,@function
        .size           _ZN4vllm3awq31gemm_forward_4bit_cuda_m16nXk32ILi64EEEviiP6__halfPiS3_S4_iiiS3_,(.L_x_7 - _ZN4vllm3awq31gemm_forward_4bit_cuda_m16nXk32ILi64EEEviiP6__halfPiS3_S4_iiiS3_)
        .other          _ZN4vllm3awq31gemm_forward_4bit_cuda_m16nXk32ILi64EEEviiP6__halfPiS3_S4_iiiS3_,@"STO_CUDA_ENTRY STV_DEFAULT"
_ZN4vllm3awq31gemm_forward_4bit_cuda_m16nXk32ILi64EEEviiP6__halfPiS3_S4_iiiS3_:
.text._ZN4vllm3awq31gemm_forward_4bit_cuda_m16nXk32ILi64EEEviiP6__halfPiS3_S4_iiiS3_:
[----:B------:R-:W-:Y:S01]  /*0000*/  LDC R1, c[0x0][0x37c] ;  /* 0x0000df00ff017b82 */ /* 0x000fe20000000800 */
[----:B------:R-:W0:Y:S07]  /*0010*/  LDCU UR6, c[0x0][0x3b0] ;  /* 0x00007600ff0677ac */ /* 0x000e2e0008000800 */
[----:B------:R-:W1:Y:S01]  /*0020*/  S2UR UR11, SR_CTAID.X ;  /* 0x00000000000b79c3 */ /* 0x000e620000002500 */
[----:B------:R-:W2:Y:S01]  /*0030*/  S2R R13, SR_TID.X ;  /* 0x00000000000d7919 */ /* 0x000ea20000002100 */
[----:B------:R-:W-:Y:S01]  /*0040*/  CS2R R10, SRZ ;  /* 0x00000000000a7805 */ /* 0x000fe2000001ff00 */
[----:B------:R-:W3:Y:S01]  /*0050*/  LDCU UR16, c[0x0][0x3a8] ;  /* 0x00007500ff1077ac */ /* 0x000ee20008000800 */
[----:B------:R-:W-:Y:S01]  /*0060*/  CS2R R34, SRZ ;  /* 0x0000000000227805 */ /* 0x000fe2000001ff00 */
[----:B------:R-:W4:Y:S01]  /*0070*/  S2R R12, SR_TID.Y ;  /* 0x00000000000c7919 */ /* 0x000f220000002200 */
[----:B------:R-:W-:Y:S01]  /*0080*/  CS2R R32, SRZ ;  /* 0x0000000000207805 */ /* 0x000fe2000001ff00 */
[----:B------:R-:W5:Y:S01]  /*0090*/  LDCU UR13, c[0x0][0x384] ;  /* 0x00007080ff0d77ac */ /* 0x000f620008000800 */
[----:B------:R-:W-:-:S02]  /*00a0*/  CS2R R36, SRZ ;  /* 0x0000000000247805 */ /* 0x000fc4000001ff00 */
[----:B------:R-:W-:Y:S02]  /*00b0*/  CS2R R38, SRZ ;  /* 0x0000000000267805 */ /* 0x000fe4000001ff00 */
[----:B------:R-:W-:Y:S01]  /*00c0*/  CS2R R28, SRZ ;  /* 0x00000000001c7805 */ /* 0x000fe2000001ff00 */
[----:B------:R-:W1:Y:S01]  /*00d0*/  LDCU UR18, c[0x0][0x3ac] ;  /* 0x00007580ff1277ac */ /* 0x000e620008000800 */
[----:B------:R-:W-:Y:S01]  /*00e0*/  CS2R R30, SRZ ;  /* 0x00000000001e7805 */ /* 0x000fe2000001ff00 */
[----:B------:R-:W1:Y:S01]  /*00f0*/  LDCU.64 UR14, c[0x0][0x358] ;  /* 0x00006b00ff0e77ac */ /* 0x000e620008000a00 */
[----:B0-----:R-:W-:Y:S02]  /*0100*/  UIADD3 UR4, UPT, UPT, UR6, 0x3f, URZ ;  /* 0x0000003f06047890 */ /* 0x001fe4000fffe0ff */
[----:B---3--:R-:W-:Y:S02]  /*0110*/  UIADD3 UR7, UPT, UPT, UR16, 0xf, URZ ;  /* 0x0000000f10077890 */ /* 0x008fe4000fffe0ff */
[----:B------:R-:W-:-:S02]  /*0120*/  USHF.R.S32.HI UR5, URZ, 0x1f, UR4 ;  /* 0x0000001fff057899 */ /* 0x000fc40008011404 */
[----:B------:R-:W-:Y:S01]  /*0130*/  USHF.R.S32.HI UR8, URZ, 0x1f, UR7 ;  /* 0x0000001fff087899 */ /* 0x000fe20008011407 */
[----:B-----5:R-:W-:Y:S01]  /*0140*/  IMAD.U32 R2, RZ, RZ, UR13 ;  /* 0x0000000dff027e24 */ /* 0x020fe2000f8e00ff */
[----:B------:R-:W-:Y:S02]  /*0150*/  ULEA.HI UR5, UR5, UR4, URZ, 0x6 ;  /* 0x0000000405057291 */ /* 0x000fe4000f8f30ff */
[----:B------:R-:W-:Y:S02]  /*0160*/  ULEA.HI UR7, UR8, UR7, URZ, 0x4 ;  /* 0x0000000708077291 */ /* 0x000fe4000f8f20ff */
[----:B------:R-:W-:Y:S01]  /*0170*/  USHF.R.S32.HI UR8, URZ, 0x6, UR5 ;  /* 0x00000006ff087899 */ /* 0x000fe20008011405 */
[----:B------:R-:W-:Y:S01]  /*0180*/  IABS R5, R2 ;  /* 0x0000000200057213 */ /* 0x000fe20000000000 */
[----:B------:R-:W-:Y:S02]  /*0190*/  USHF.R.S32.HI UR7, URZ, 0x4, UR7 ;  /* 0x00000004ff077899 */ /* 0x000fe40008011407 */
[----:B-1----:R-:W-:Y:S01]  /*01a0*/  USHF.R.S32.HI UR4, URZ, 0x1f, UR18 ;  /* 0x0000001fff047899 */ /* 0x002fe20008011412 */
[----:B------:R-:W0:Y:S01]  /*01b0*/  I2F.RP R4, R5 ;  /* 0x0000000500047306 */ /* 0x000e220000209400 */
[----:B------:R-:W-:-:S02]  /*01c0*/  UIMAD UR9, UR8, UR7, URZ ;  /* 0x00000007080972a4 */ /* 0x000fc4000f8e02ff */
[----:B------:R-:W-:Y:S02]  /*01d0*/  IMAD.U32 R6, RZ, RZ, UR8 ;  /* 0x00000008ff067e24 */ /* 0x000fe4000f8e00ff */
[----:B------:R-:W-:Y:S02]  /*01e0*/  UIADD3 UR7, UPT, UPT, URZ, -UR9, URZ ;  /* 0x80000009ff077290 */ /* 0x000fe4000fffe0ff */
[----:B------:R-:W-:-:S03]  /*01f0*/  UISETP.NE.U32.AND UP2, UPT, UR9, URZ, UPT ;  /* 0x000000ff0900728c */ /* 0x000fc6000bf45070 */
[----:B------:R-:W1:Y:S08]  /*0200*/  I2F.U32.RP R0, UR9 ;  /* 0x0000000900007d06 */ /* 0x000e700008209000 */
[----:B0-----:R-:W0:Y:S08]  /*0210*/  MUFU.RCP R4, R4 ;  /* 0x0000000400047308 */ /* 0x001e300000001000 */
[----:B-1----:R-:W1:Y:S01]  /*0220*/  MUFU.RCP R0, R0 ;  /* 0x0000000000007308 */ /* 0x002e620000001000 */
[----:B0-----:R-:W-:-:S07]  /*0230*/  VIADD R3, R4, 0xffffffe ;  /* 0x0ffffffe04037836 */ /* 0x001fce0000000000 */
[----:B------:R-:W0:Y:S01]  /*0240*/  F2I.FTZ.U32.TRUNC.NTZ R3, R3 ;  /* 0x0000000300037305 */ /* 0x000e22000021f000 */
[----:B-1----:R-:W-:Y:S01]  /*0250*/  VIADD R2, R0, 0xffffffe ;  /* 0x0ffffffe00027836 */ /* 0x002fe20000000000 */
[-C--:B------:R-:W-:Y:S02]  /*0260*/  IABS R0, R6.reuse ;  /* 0x0000000600007213 */ /* 0x080fe40000000000 */
[----:B------:R-:W-:Y:S02]  /*0270*/  IABS R6, R6 ;  /* 0x0000000600067213 */ /* 0x000fe40000000000 */
[----:B------:R-:W-:Y:S02]  /*0280*/  R2UR UR17, R0 ;  /* 0x00000000001172ca */ /* 0x000fe400000e0000 */
[----:B------:R-:W1:Y:S01]  /*0290*/  F2I.FTZ.U32.TRUNC.NTZ R2, R2 ;  /* 0x0000000200027305 */ /* 0x000e62000021f000 */
[----:B------:R-:W-:Y:S02]  /*02a0*/  IMAD.MOV R6, RZ, RZ, -R6 ;  /* 0x000000ffff067224 */ /* 0x000fe400078e0a06 */
[----:B0-----:R-:W-:-:S08]  /*02b0*/  IMAD.MOV R7, RZ, RZ, -R3 ;  /* 0x000000ffff077224 */ /* 0x001fd000078e0a03 */
[----:B------:R-:W0:Y:S01]  /*02c0*/  I2F.RP R0, UR17 ;  /* 0x0000001100007d06 */ /* 0x000e220008209400 */
[----:B-1----:R-:W-:Y:S01]  /*02d0*/  R2UR UR5, R2 ;  /* 0x00000000020572ca */ /* 0x002fe200000e0000 */
[----:B------:R-:W-:Y:S01]  /*02e0*/  IMAD.U32 R2, RZ, RZ, UR4 ;  /* 0x00000004ff027e24 */ /* 0x000fe2000f8e00ff */
[----:B------:R-:W-:-:S04]  /*02f0*/  UMOV UR4, URZ ;  /* 0x000000ff00047c82 */ /* 0x000fc80008000000 */
[----:B------:R-:W-:-:S04]  /*0300*/  LEA.HI R2, R2, UR18, RZ, 0x5 ;  /* 0x0000001202027c11 */ /* 0x000fc8000f8f28ff */
[----:B------:R-:W-:Y:S01]  /*0310*/  LEA.HI.SX32 R2, R2, UR13, 0x1b ;  /* 0x0000000d02027c11 */ /* 0x000fe2000f8fdaff */
[----:B0-----:R-:W0:Y:S02]  /*0320*/  MUFU.RCP R0, R0 ;  /* 0x0000000000007308 */ /* 0x001e240000001000 */
[----:B------:R-:W-:Y:S02]  /*0330*/  UIMAD UR7, UR7, UR5, URZ ;  /* 0x00000005070772a4 */ /* 0x000fe4000f8e02ff */
[----:B------:R-:W-:Y:S02]  /*0340*/  VIADD R4, R2, 0xffffffff ;  /* 0xffffffff02047836 */ /* 0x000fe40000000000 */
[----:B------:R-:W-:Y:S01]  /*0350*/  UIMAD.WIDE.U32 UR4, UR5, UR7, UR4 ;  /* 0x00000007050472a5 */ /* 0x000fe2000f8e0004 */
[----:B------:R-:W-:Y:S02]  /*0360*/  IMAD.MOV.U32 R2, RZ, RZ, R7 ;  /* 0x000000ffff027224 */ /* 0x000fe400078e0007 */
[----:B------:R-:W-:Y:S01]  /*0370*/  IABS R8, R4 ;  /* 0x0000000400087213 */ /* 0x000fe20000000000 */
[----:B------:R-:W-:Y:S01]  /*0380*/  UIMAD.WIDE.U32 UR4, UR5, UR11, URZ ;  /* 0x0000000b050472a5 */ /* 0x000fe2000f8e00ff */
[----:B------:R-:W-:Y:S01]  /*0390*/  IMAD R7, R2, R5, RZ ;  /* 0x0000000502077224 */ /* 0x000fe200078e02ff */
[----:B------:R-:W-:-:S02]  /*03a0*/  MOV R2, RZ ;  /* 0x000000ff00027202 */ /* 0x000fc40000000f00 */
[----:B------:R-:W-:-:S03]  /*03b0*/  LOP3.LUT R4, R4, UR13, RZ, 0x3c, !PT ;  /* 0x0000000d04047c12 */ /* 0x000fc6000f8e3cff */
[----:B------:R-:W-:Y:S01]  /*03c0*/  UMOV UR7, UR5 ;  /* 0x0000000500077c82 */ /* 0x000fe20008000000 */
[----:B------:R-:W-:Y:S01]  /*03d0*/  IMAD.HI.U32 R2, R3, R7, R2 ;  /* 0x0000000703027227 */ /* 0x000fe200078e0002 */
[----:B------:R-:W-:Y:S01]  /*03e0*/  UIADD3 UR4, UPT, UPT, -UR7, URZ, URZ ;  /* 0x000000ff07047290 */ /* 0x000fe2000fffe1ff */
[----:B------:R-:W-:Y:S02]  /*03f0*/  ISETP.GE.AND P1, PT, R4, RZ, PT ;  /* 0x000000ff0400720c */ /* 0x000fe40003f26270 */
[----:B------:R-:W-:Y:S01]  /*0400*/  IMAD.MOV.U32 R3, RZ, RZ, R8 ;  /* 0x000000ffff037224 */ /* 0x000fe200078e0008 */
[----:B------:R-:W-:Y:S01]  /*0410*/  UIMAD UR4, UR9, UR4, UR11 ;  /* 0x00000004090472a4 */ /* 0x000fe2000f8e020b */
[----:B------:R-:W-:Y:S02]  /*0420*/  CS2R R8, SRZ ;  /* 0x0000000000087805 */ /* 0x000fe4000001ff00 */
[----:B------:R-:W-:Y:S01]  /*0430*/  IMAD.HI.U32 R2, R2, R3, RZ ;  /* 0x0000000302027227 */ /* 0x000fe200078e00ff */
[----:B------:R-:W-:-:S04]  /*0440*/  UISETP.GE.U32.AND UP0, UPT, UR4, UR9, UPT ;  /* 0x000000090400728c */ /* 0x000fc8000bf06070 */
[----:B------:R-:W-:Y:S01]  /*0450*/  R2UR UR10, R2 ;  /* 0x00000000020a72ca */ /* 0x000fe200000e0000 */
[----:B0-----:R-:W-:-:S06]  /*0460*/  VIADD R2, R0, 0xffffffe ;  /* 0x0ffffffe00027836 */ /* 0x001fcc0000000000 */
[----:B------:R-:W-:Y:S01]  /*0470*/  @UP0 UIADD3 UR4, UPT, UPT, -UR9, UR4, URZ ;  /* 0x0000000409040290 */ /* 0x000fe2000fffe1ff */
[----:B------:R-:W0:Y:S01]  /*0480*/  F2I.FTZ.U32.TRUNC.NTZ R2, R2 ;  /* 0x0000000200027305 */ /* 0x000e22000021f000 */
[----:B------:R-:W-:Y:S02]  /*0490*/  @UP0 UIADD3 UR7, UPT, UPT, UR7, 0x1, URZ ;  /* 0x0000000107070890 */ /* 0x000fe4000fffe0ff */
[----:B------:R-:W-:Y:S02]  /*04a0*/  UISETP.GE.U32.AND UP1, UPT, UR4, UR9, UPT ;  /* 0x000000090400728c */ /* 0x000fe4000bf26070 */
[----:B------:R-:W-:-:S04]  /*04b0*/  IMAD R0, RZ, RZ, -UR10 ;  /* 0x8000000aff007e24 */ /* 0x000fc8000f8e02ff */
[----:B------:R-:W-:Y:S02]  /*04c0*/  IMAD R0, R5, R0, R3 ;  /* 0x0000000005007224 */ /* 0x000fe400078e0203 */
[----:B------:R-:W-:-:S03]  /*04d0*/  IMAD.U32 R3, RZ, RZ, UR10 ;  /* 0x0000000aff037e24 */ /* 0x000fc6000f8e00ff */
[----:B------:R-:W-:Y:S01]  /*04e0*/  @UP1 UIADD3 UR7, UPT, UPT, UR7, 0x1, URZ ;  /* 0x0000000107071890 */ /* 0x000fe2000fffe0ff */
[----:B0-----:R-:W-:Y:S01]  /*04f0*/  R2UR UR5, R2 ;  /* 0x00000000020572ca */ /* 0x001fe200000e0000 */
[----:B------:R-:W-:Y:S01]  /*0500*/  @!UP2 ULOP3.LUT UR7, URZ, UR9, URZ, 0x33, !UPT ;  /* 0x00000009ff07a292 */ /* 0x000fe2000f8e33ff */
[----:B------:R-:W-:Y:S01]  /*0510*/  ISETP.GT.U32.AND P0, PT, R5, R0, PT ;  /* 0x000000000500720c */ /* 0x000fe20003f04070 */
[----:B------:R-:W-:Y:S02]  /*0520*/  UISETP.NE.AND UP2, UPT, UR13, URZ, UPT ;  /* 0x000000ff0d00728c */ /* 0x000fe4000bf45270 */
[----:B------:R-:W-:Y:S01]  /*0530*/  UIADD3 UR4, UPT, UPT, -UR7, URZ, URZ ;  /* 0x000000ff07047290 */ /* 0x000fe2000fffe1ff */
[----:B------:R-:W-:-:S03]  /*0540*/  VOTEU.ANY UP1, P1 ;  /* 0x0000000000ff7886 */ /* 0x000fc60000820100 */
[----:B------:R-:W-:-:S03]  /*0550*/  UIMAD UR9, UR9, UR4, UR11 ;  /* 0x00000004090972a4 */ /* 0x000fc6000f8e020b */
[----:B------:R-:W-:Y:S01]  /*0560*/  UMOV UR4, URZ ;  /* 0x000000ff00047c82 */ /* 0x000fe20008000000 */
[----:B------:R-:W-:Y:S02]  /*0570*/  UIADD3 UR11, UPT, UPT, URZ, -UR5, URZ ;  /* 0x80000005ff0b7290 */ /* 0x000fe4000fffe0ff */
[----:B------:R-:W-:Y:S02]  /*0580*/  IMAD.U32 R2, RZ, RZ, UR9 ;  /* 0x00000009ff027e24 */ /* 0x000fe4000f8e00ff */
[----:B------:R-:W-:Y:S01]  /*0590*/  @!P0 VIADD R3, R3, 0x1 ;  /* 0x0000000103038836 */ /* 0x000fe20000000000 */
[----:B------:R-:W-:Y:S01]  /*05a0*/  UIMAD UR11, UR11, UR17, URZ ;  /* 0x000000110b0b72a4 */ /* 0x000fe2000f8e02ff */
[----:B------:R-:W-:Y:S01]  /*05b0*/  @!P0 IMAD.IADD R0, R0, 0x1, -R5 ;  /* 0x0000000100008824 */ /* 0x000fe200078e0a05 */
[----:B------:R-:W-:Y:S02]  /*05c0*/  IABS R2, R2 ;  /* 0x0000000200027213 */ /* 0x000fe40000000000 */
[----:B------:R-:W-:Y:S01]  /*05d0*/  @!P0 R2UR UR10, R3 ;  /* 0x00000000030a82ca */ /* 0x000fe200000e0000 */
[----:B------:R-:W-:Y:S01]  /*05e0*/  UIMAD.WIDE.U32 UR4, UR5, UR11, UR4 ;  /* 0x0000000b050472a5 */ /* 0x000fe2000f8e0004 */
[----:B------:R-:W-:-:S02]  /*05f0*/  ISETP.GE.U32.AND P0, PT, R0, R5, PT ;  /* 0x000000050000720c */ /* 0x000fc40003f06070 */
[----:B------:R-:W-:Y:S02]  /*0600*/  R2UR UR12, R2 ;  /* 0x00000000020c72ca */ /* 0x000fe400000e0000 */
[----:B------:R-:W-:Y:S02]  /*0610*/  MOV R0, R6 ;  /* 0x0000000600007202 */ /* 0x000fe40000000f00 */
[----:B--2---:R-:W-:Y:S02]  /*0620*/  SHF.R.U32.HI R5, RZ, 0x2, R13 ;  /* 0x00000002ff057819 */ /* 0x004fe4000001160d */
[----:B------:R-:W-:-:S03]  /*0630*/  R2UR UR11, R0 ;  /* 0x00000000000b72ca */ /* 0x000fc600000e0000 */
[----:B------:R-:W-:-:S04]  /*0640*/  IMAD.U32 R0, RZ, RZ, UR10 ;  /* 0x0000000aff007e24 */ /* 0x000fc8000f8e00ff */
[----:B------:R-:W-:Y:S01]  /*0650*/  UIMAD.WIDE.U32 UR4, UR5, UR12, URZ ;  /* 0x0000000c050472a5 */ /* 0x000fe2000f8e00ff */
[----:B------:R-:W-:-:S05]  /*0660*/  @P0 VIADD R0, R0, 0x1 ;  /* 0x0000000100000836 */ /* 0x000fca0000000000 */
[----:B------:R-:W-:Y:S01]  /*0670*/  UIMAD UR4, UR5, UR11, UR12 ;  /* 0x0000000b050472a4 */ /* 0x000fe2000f8e020c */
[----:B------:R-:W-:-:S03]  /*0680*/  @P0 R2UR UR10, R0 ;  /* 0x00000000000a02ca */ /* 0x000fc600000e0000 */
[----:B------:R-:W-:-:S10]  /*0690*/  UISETP.GT.U32.AND UP0, UPT, UR17, UR4, UPT ;  /* 0x000000041100728c */ /* 0x000fd4000bf04070 */
[----:B------:R-:W-:Y:S02]  /*06a0*/  @!UP1 UIADD3 UR10, UPT, UPT, -UR10, URZ, URZ ;  /* 0x000000ff0a0a9290 */ /* 0x000fe4000fffe1ff */
[----:B------:R-:W-:Y:S02]  /*06b0*/  @!UP0 UIADD3 UR4, UPT, UPT, UR4, -UR17, URZ ;  /* 0x8000001104048290 */ /* 0x000fe4000fffe0ff */
[----:B------:R-:W-:Y:S02]  /*06c0*/  @!UP2 ULOP3.LUT UR10, URZ, UR13, URZ, 0x33, !UPT ;  /* 0x0000000dff0aa292 */ /* 0x000fe4000f8e33ff */
[----:B------:R-:W-:Y:S02]  /*06d0*/  UISETP.GE.U32.AND UP1, UPT, UR4, UR17, UPT ;  /* 0x000000110400728c */ /* 0x000fe4000bf26070 */
[----:B------:R-:W-:Y:S02]  /*06e0*/  ULOP3.LUT UR4, UR9, UR8, URZ, 0x3c, !UPT ;  /* 0x0000000809047292 */ /* 0x000fe4000f8e3cff */
[----:B------:R-:W-:-:S02]  /*06f0*/  @!UP0 UIADD3 UR5, UPT, UPT, UR5, 0x1, URZ ;  /* 0x0000000105058890 */ /* 0x000fc4000fffe0ff */
[----:B------:R-:W-:Y:S02]  /*0700*/  UIADD3 UR11, UPT, UPT, UR10, -0x1, URZ ;  /* 0xffffffff0a0b7890 */ /* 0x000fe4000fffe0ff */
[----:B------:R-:W-:Y:S02]  /*0710*/  UISETP.GE.AND UP0, UPT, UR4, URZ, UPT ;  /* 0x000000ff0400728c */ /* 0x000fe4000bf06270 */
[----:B------:R-:W-:Y:S02]  /*0720*/  UIMAD UR4, UR11, UR13, UR7 ;  /* 0x0000000d0b0472a4 */ /* 0x000fe4000f8e0207 */
[----:B------:R-:W-:Y:S02]  /*0730*/  @UP1 UIADD3 UR5, UPT, UPT, UR5, 0x1, URZ ;  /* 0x0000000105051890 */ /* 0x000fe4000fffe0ff */
[----:B------:R-:W-:Y:S02]  /*0740*/  USHF.L.U32 UR4, UR4, 0x5, URZ ;  /* 0x0000000504047899 */ /* 0x000fe400080006ff */
[----:B------:R-:W-:-:S03]  /*0750*/  UISETP.NE.AND UP2, UPT, UR8, URZ, UPT ;  /* 0x000000ff0800728c */ /* 0x000fc6000bf45270 */
[----:B------:R-:W-:Y:S02]  /*0760*/  UMOV UR12, UR5 ;  /* 0x00000005000c7c82 */ /* 0x000fe40008000000 */
[----:B------:R-:W-:Y:S02]  /*0770*/  @!UP0 UIADD3 UR12, UPT, UPT, -UR12, URZ, URZ ;  /* 0x000000ff0c0c8290 */ /* 0x000fe4000fffe1ff */
[----:B------:R-:W-:Y:S02]  /*0780*/  UISETP.GE.AND UP0, UPT, UR4, UR18, UPT ;  /* 0x000000120400728c */ /* 0x000fe4000bf06270 */
[----:B------:R-:W-:Y:S02]  /*0790*/  USHF.R.S32.HI UR4, URZ, 0x1f, UR6 ;  /* 0x0000001fff047899 */ /* 0x000fe40008011406 */
[----:B------:R-:W-:Y:S02]  /*07a0*/  @!UP2 ULOP3.LUT UR12, URZ, UR8, URZ, 0x33, !UPT ;  /* 0x00000008ff0ca292 */ /* 0x000fe4000f8e33ff */
[----:B------:R-:W-:-:S02]  /*07b0*/  ULEA.HI UR4, UR4, UR6, URZ, 0x3 ;  /* 0x0000000604047291 */ /* 0x000fc4000f8f18ff */
[----:B------:R-:W-:-:S03]  /*07c0*/  UIADD3 UR5, UPT, UPT, -UR12, URZ, URZ ;  /* 0x000000ff0c057290 */ /* 0x000fc6000fffe1ff */
[----:B------:R-:W-:Y:S02]  /*07d0*/  @!UP0 UIADD3 UR11, UPT, UPT, UR10, URZ, URZ ;  /* 0x000000ff0a0b8290 */ /* 0x000fe4000fffe0ff */
[----:B------:R-:W-:Y:S02]  /*07e0*/  UIMAD UR8, UR8, UR5, UR9 ;  /* 0x00000005080872a4 */ /* 0x000fe4000f8e0209 */
[----:B------:R-:W-:Y:S02]  /*07f0*/  UISETP.GE.AND UP0, UPT, UR11, 0x1, UPT ;  /* 0x000000010b00788c */ /* 0x000fe4000bf06270 */
[----:B------:R-:W-:-:S07]  /*0800*/  USHF.L.U32 UR10, UR8, 0x6, URZ ;  /* 0x00000006080a7899 */ /* 0x000fce00080006ff */
[----:B----4-:R-:W-:Y:S05]  /*0810*/  BRA.U !UP0, `(.L_x_0) ;  /* 0x0000001908a47547 */ /* 0x010fea000b800000 */
[----:B------:R-:W0:Y:S01]  /*0820*/  LDC R6, c[0x0][0x380] ;  /* 0x0000e000ff067b82 */ /* 0x000e220000000800 */
[----:B------:R-:W-:Y:S01]  /*0830*/  USHF.L.U32 UR9, UR7, 0x5, URZ ;  /* 0x0000000507097899 */ /* 0x000fe200080006ff */
[----:B------:R-:W-:Y:S01]  /*0840*/  SHF.R.U32.HI R25, RZ, 0x3, R13 ;  /* 0x00000003ff197819 */ /* 0x000fe2000001160d */
[----:B------:R-:W-:Y:S01]  /*0850*/  USHF.R.S32.HI UR5, URZ, 0x3, UR4 ;  /* 0x00000003ff057899 */ /* 0x000fe20008011404 */
[----:B------:R-:W-:Y:S01]  /*0860*/  IMAD R16, R12, 0x8, R5 ;  /* 0x000000080c107824 */ /* 0x000fe200078e0205 */
[----:B------:R-:W1:Y:S01]  /*0870*/  LDCU.128 UR20, c[0x0][0x390] ;  /* 0x00007200ff1477ac */ /* 0x000e620008000c00 */
[----:B------:R-:W-:Y:S02]  /*0880*/  IMAD.U32 R5, RZ, RZ, UR12 ;  /* 0x0000000cff057e24 */ /* 0x000fe4000f8e00ff */
[----:B------:R-:W-:Y:S01]  /*0890*/  IMAD.U32 R7, RZ, RZ, UR9 ;  /* 0x00000009ff077e24 */ /* 0x000fe2000f8e00ff */
[----:B------:R-:W-:Y:S01]  /*08a0*/  USHF.L.U32 UR4, UR8, 0x3, URZ ;  /* 0x0000000308047899 */ /* 0x000fe200080006ff */
[----:B------:R-:W-:Y:S01]  /*08b0*/  IMAD R10, R5, 0x10, R16 ;  /* 0x00000010050a7824 */ /* 0x000fe200078e0210 */
[----:B------:R-:W-:Y:S01]  /*08c0*/  UIMAD UR8, UR9, UR5, URZ ;  /* 0x00000005090872a4 */ /* 0x000fe2000f8e02ff */
[----:B------:R-:W-:-:S05]  /*08d0*/  IMAD.SHL.U32 R23, R13, 0x8, RZ ;  /* 0x000000080d177824 */ /* 0x000fca00078e00ff */
[----:B------:R-:W-:Y:S02]  /*08e0*/  LOP3.LUT R17, R23, 0x18, RZ, 0xc0, !PT ;  /* 0x0000001817117812 */ /* 0x000fe400078ec0ff */
[----:B0-----:R-:W-:-:S04]  /*08f0*/  IABS R9, R6 ;  /* 0x0000000600097213 */ /* 0x001fc80000000000 */
[----:B------:R-:W0:Y:S08]  /*0900*/  I2F.RP R0, R9 ;  /* 0x0000000900007306 */ /* 0x000e300000209400 */
[----:B0-----:R-:W0:Y:S02]  /*0910*/  MUFU.RCP R0, R0 ;  /* 0x0000000000007308 */ /* 0x001e240000001000 */
[----:B0-----:R-:W-:Y:S01]  /*0920*/  VIADD R2, R0, 0xffffffe ;  /* 0x0ffffffe00027836 */ /* 0x001fe20000000000 */
[----:B------:R-:W-:-:S05]  /*0930*/  IABS R0, R7 ;  /* 0x0000000700007213 */ /* 0x000fca0000000000 */
[----:B------:R0:W2:Y:S02]  /*0940*/  F2I.FTZ.U32.TRUNC.NTZ R3, R2 ;  /* 0x0000000200037305 */ /* 0x0000a4000021f000 */
[----:B0-----:R-:W-:Y:S02]  /*0950*/  IMAD.MOV.U32 R2, RZ, RZ, RZ ;  /* 0x000000ffff027224 */ /* 0x001fe400078e00ff */
[----:B--2---:R-:W-:-:S04]  /*0960*/  IMAD.MOV R4, RZ, RZ, -R3 ;  /* 0x000000ffff047224 */ /* 0x004fc800078e0a03 */
[----:B------:R-:W-:-:S04]  /*0970*/  IMAD R11, R4, R9, RZ ;  /* 0x00000009040b7224 */ /* 0x000fc800078e02ff */
[----:B------:R-:W-:-:S06]  /*0980*/  IMAD.HI.U32 R3, R3, R11, R2 ;  /* 0x0000000b03037227 */ /* 0x000fcc00078e0002 */
[----:B------:R-:W-:-:S04]  /*0990*/  IMAD.HI.U32 R4, R3, R0, RZ ;  /* 0x0000000003047227 */ /* 0x000fc800078e00ff */
[----:B------:R-:W-:Y:S02]  /*09a0*/  IMAD.MOV R2, RZ, RZ, -R4 ;  /* 0x000000ffff027224 */ /* 0x000fe400078e0a04 */
[----:B------:R-:W-:Y:S02]  /*09b0*/  IMAD R3, R25, UR5, RZ ;  /* 0x0000000519037c24 */ /* 0x000fe4000f8e02ff */
[----:B------:R-:W-:Y:S01]  /*09c0*/  IMAD R0, R9, R2, R0 ;  /* 0x0000000209007224 */ /* 0x000fe200078e0200 */
[----:B------:R-:W-:-:S04]  /*09d0*/  LOP3.LUT R2, R6, UR9, RZ, 0x3c, !PT ;  /* 0x0000000906027c12 */ /* 0x000fc8000f8e3cff */
[----:B------:R-:W-:Y:S02]  /*09e0*/  ISETP.GT.U32.AND P2, PT, R9, R0, PT ;  /* 0x000000000900720c */ /* 0x000fe40003f44070 */
[----:B------:R-:W-:Y:S01]  /*09f0*/  ISETP.GE.AND P1, PT, R2, RZ, PT ;  /* 0x000000ff0200720c */ /* 0x000fe20003f26270 */
[----:B------:R-:W-:-:S04]  /*0a00*/  IMAD R2, R12, UR5, RZ ;  /* 0x000000050c027c24 */ /* 0x000fc8000f8e02ff */
[----:B------:R-:W-:-:S06]  /*0a10*/  IMAD.SHL.U32 R2, R2, 0x4, RZ ;  /* 0x0000000402027824 */ /* 0x000fcc00078e00ff */
[-C--:B------:R-:W-:Y:S01]  /*0a20*/  @!P2 IADD3 R0, PT, PT, R0, -R9.reuse, RZ ;  /* 0x800000090000a210 */ /* 0x080fe20007ffe0ff */
[----:B------:R-:W-:Y:S01]  /*0a30*/  @!P2 VIADD R4, R4, 0x1 ;  /* 0x000000010404a836 */ /* 0x000fe20000000000 */
[----:B------:R-:W-:Y:S02]  /*0a40*/  ISETP.NE.AND P2, PT, R6, RZ, PT ;  /* 0x000000ff0600720c */ /* 0x000fe40003f45270 */
[----:B------:R-:W-:Y:S02]  /*0a50*/  ISETP.GE.U32.AND P0, PT, R0, R9, PT ;  /* 0x000000090000720c */ /* 0x000fe40003f06070 */
[----:B------:R-:W-:-:S04]  /*0a60*/  LOP3.LUT R0, R13, 0x7, RZ, 0xc0, !PT ;  /* 0x000000070d007812 */ /* 0x000fc800078ec0ff */
[----:B------:R-:W-:Y:S02]  /*0a70*/  IADD3 R42, P3, P4, R2, R3, R0 ;  /* 0x00000003022a7210 */ /* 0x000fe40007c7e000 */
[----:B------:R-:W-:Y:S02]  /*0a80*/  SHF.R.S32.HI R3, RZ, 0x1f, R3 ;  /* 0x0000001fff037819 */ /* 0x000fe40000011403 */
[----:B------:R-:W-:-:S03]  /*0a90*/  SHF.R.S32.HI R0, RZ, 0x1f, R2 ;  /* 0x0000001fff007819 */ /* 0x000fc60000011402 */
[----:B------:R-:W-:Y:S01]  /*0aa0*/  @P0 VIADD R4, R4, 0x1 ;  /* 0x0000000104040836 */ /* 0x000fe20000000000 */
[----:B------:R-:W-:Y:S02]  /*0ab0*/  IADD3.X R3, PT, PT, R0, R3, RZ, P3, P4 ;  /* 0x0000000300037210 */ /* 0x000fe40001fe84ff */
[----:B------:R-:W-:Y:S01]  /*0ac0*/  IADD3 R42, P3, PT, R42, UR4, RZ ;  /* 0x000000042a2a7c10 */ /* 0x000fe2000ff7e0ff */
[----:B------:R-:W-:Y:S01]  /*0ad0*/  IMAD.MOV.U32 R2, RZ, RZ, R4 ;  /* 0x000000ffff027224 */ /* 0x000fe200078e0004 */
[----:B------:R-:W-:Y:S01]  /*0ae0*/  ISETP.GE.U32.AND P0, PT, R10, UR16, PT ;  /* 0x000000100a007c0c */ /* 0x000fe2000bf06070 */
[----:B------:R-:W-:Y:S01]  /*0af0*/  IMAD.U32 R4, RZ, RZ, UR8 ;  /* 0x00000008ff047e24 */ /* 0x000fe2000f8e00ff */
[----:B------:R-:W0:Y:S01]  /*0b00*/  LDCU.64 UR16, c[0x0][0x3a0] ;  /* 0x00007400ff1077ac */ /* 0x000e220008000a00 */
[----:B------:R-:W-:Y:S01]  /*0b10*/  IMAD.X R41, RZ, RZ, R3, P3 ;  /* 0x000000ffff297224 */ /* 0x000fe200018e0603 */
[----:B------:R-:W-:Y:S01]  /*0b20*/  @!P1 IADD3 R2, PT, PT, -R2, RZ, RZ ;  /* 0x000000ff02029210 */ /* 0x000fe20007ffe1ff */
[----:B------:R-:W-:Y:S01]  /*0b30*/  IMAD R10, R10, UR18, RZ ;  /* 0x000000120a0a7c24 */ /* 0x000fe2000f8e02ff */
[----:B------:R-:W-:-:S02]  /*0b40*/  IADD3 R0, P1, PT, R42, UR8, RZ ;  /* 0x000000082a007c10 */ /* 0x000fc4000ff3e0ff */
[----:B------:R-:W-:Y:S02]  /*0b50*/  @!P2 LOP3.LUT R2, RZ, R6, RZ, 0x33, !PT ;  /* 0x00000006ff02a212 */ /* 0x000fe400078e33ff */
[----:B-1----:R-:W-:Y:S02]  /*0b60*/  LEA R14, P2, R0, UR20, 0x2 ;  /* 0x00000014000e7c11 */ /* 0x002fe4000f8410ff */
[----:B------:R-:W-:Y:S01]  /*0b70*/  LEA.HI.X.SX32 R3, R4, R41, 0x1, P1 ;  /* 0x0000002904037211 */ /* 0x000fe200008f0eff */
[----:B------:R-:W-:Y:S01]  /*0b80*/  IMAD.U32 R4, RZ, RZ, UR4 ;  /* 0x00000004ff047e24 */ /* 0x000fe2000f8e00ff */
[----:B------:R-:W-:Y:S02]  /*0b90*/  USHF.L.U32 UR4, UR5, 0x3, URZ ;  /* 0x0000000305047899 */ /* 0x000fe400080006ff */
[----:B------:R-:W-:Y:S01]  /*0ba0*/  LEA.HI.X R15, R0, UR21, R3, 0x2, P2 ;  /* 0x00000015000f7c11 */ /* 0x000fe200090f1403 */
[----:B------:R-:W-:Y:S01]  /*0bb0*/  IMAD R0, R2, UR5, RZ ;  /* 0x0000000502007c24 */ /* 0x000fe2000f8e02ff */
[----:B------:R-:W-:-:S02]  /*0bc0*/  LOP3.LUT R3, R4, 0x7, R13, 0xf8, !PT ;  /* 0x0000000704037812 */ /* 0x000fc400078ef80d */
[----:B------:R-:W1:Y:S01]  /*0bd0*/  @!P0 LDC.64 R4, c[0x0][0x388] ;  /* 0x0000e200ff048b82 */ /* 0x000e620000000a00 */
[----:B------:R-:W-:Y:S01]  /*0be0*/  IMAD.U32 R9, RZ, RZ, UR4 ;  /* 0x00000004ff097e24 */ /* 0x000fe2000f8e00ff */
[----:B------:R-:W-:Y:S02]  /*0bf0*/  IADD3 R6, P1, PT, R3, R0, RZ ;  /* 0x0000000003067210 */ /* 0x000fe40007f3e0ff */
[----:B------:R-:W-:Y:S01]  /*0c00*/  LOP3.LUT R23, R23, 0x38, RZ, 0xc0, !PT ;  /* 0x0000003817177812 */ /* 0x000fe200078ec0ff */
[----:B------:R-:W-:Y:S01]  /*0c10*/  IMAD.WIDE R8, R9, 0x4, R14 ;  /* 0x0000000409087825 */ /* 0x000fe200078e020e */
[----:B------:R-:W-:Y:S01]  /*0c20*/  LEA.HI.X.SX32 R11, R0, RZ, 0x1, P1 ;  /* 0x000000ff000b7211 */ /* 0x000fe200008f0eff */
[----:B------:R-:W-:Y:S01]  /*0c30*/  UIMAD UR8, UR5, 0x18, URZ ;  /* 0x00000018050878a4 */ /* 0x000fe2000f8e02ff */
[C---:B0-----:R-:W-:Y:S01]  /*0c40*/  LEA R20, P1, R6.reuse, UR16, 0x2 ;  /* 0x0000001006147c11 */ /* 0x041fe2000f8210ff */
[----:B------:R-:W2:Y:S03]  /*0c50*/  LDG.E.CONSTANT R18, desc[UR14][R14.64] ;  /* 0x0000000e0e127981 */ /* 0x000ea6000c1e9900 */
[----:B------:R-:W-:Y:S01]  /*0c60*/  LEA.HI.X R21, R6, UR17, R11, 0x2, P1 ;  /* 0x0000001106157c11 */ /* 0x000fe200088f140b */
[----:B------:R0:W3:Y:S01]  /*0c70*/  LDG.E.CONSTANT R19, desc[UR14][R8.64] ;  /* 0x0000000e08137981 */ /* 0x0000e2000c1e9900 */
[----:B------:R-:W-:Y:S01]  /*0c80*/  IADD3 R0, P1, PT, R10, R17, RZ ;  /* 0x000000110a007210 */ /* 0x000fe20007f3e0ff */
[----:B------:R-:W-:-:S02]  /*0c90*/  IMAD R11, R2, UR6, RZ ;  /* 0x00000006020b7c24 */ /* 0x000fc4000f8e02ff */
[----:B------:R-:W-:Y:S01]  /*0ca0*/  VIADD R40, R23, UR10 ;  /* 0x0000000a17287c36 */ /* 0x000fe20008000000 */
[----:B------:R-:W4:Y:S01]  /*0cb0*/  LDG.E.CONSTANT R20, desc[UR14][R20.64] ;  /* 0x0000000e14147981 */ /* 0x000f22000c1e9900 */
[----:B------:R-:W-:Y:S02]  /*0cc0*/  LEA.HI.X.SX32 R2, R10, RZ, 0x1, P1 ;  /* 0x000000ff0a027211 */ /* 0x000fe400008f0eff */
[----:B------:R-:W-:Y:S01]  /*0cd0*/  @!P0 IADD3 R10, P1, PT, R0, UR9, RZ ;  /* 0x00000009000a8c10 */ /* 0x000fe2000ff3e0ff */
[----:B------:R-:W-:Y:S01]  /*0ce0*/  USHF.L.U32 UR4, UR5, 0x4, URZ ;  /* 0x0000000405047899 */ /* 0x000fe200080006ff */
[----:B------:R-:W-:Y:S02]  /*0cf0*/  IADD3 R6, P2, PT, R40, R11, RZ ;  /* 0x0000000b28067210 */ /* 0x000fe40007f5e0ff */
[----:B------:R-:W-:Y:S02]  /*0d00*/  @!P0 LEA.HI.X.SX32 R7, R7, R2, 0x1, P1 ;  /* 0x0000000207078211 */ /* 0x000fe400008f0eff */
[----:B-1----:R-:W-:-:S02]  /*0d10*/  @!P0 LEA R26, P1, R10, R4, 0x1 ;  /* 0x000000040a1a8211 */ /* 0x002fc400078208ff */
[----:B------:R-:W-:Y:S02]  /*0d20*/  LEA R4, P3, R6, UR22, 0x1 ;  /* 0x0000001606047c11 */ /* 0x000fe4000f8608ff */
[----:B------:R-:W-:Y:S01]  /*0d30*/  LEA.HI.X.SX32 R11, R11, RZ, 0x1, P2 ;  /* 0x000000ff0b0b7211 */ /* 0x000fe200010f0eff */
[----:B------:R-:W-:Y:S01]  /*0d40*/  IMAD.U32 R29, RZ, RZ, UR4 ;  /* 0x00000004ff1d7e24 */ /* 0x000fe2000f8e00ff */
[----:B------:R-:W-:Y:S02]  /*0d50*/  MOV R31, UR8 ;  /* 0x00000008001f7c02 */ /* 0x000fe40008000f00 */
[----:B------:R-:W-:Y:S02]  /*0d60*/  @!P0 LEA.HI.X R27, R10, R5, R7, 0x1, P1 ;  /* 0x000000050a1b8211 */ /* 0x000fe400008f0c07 */
[----:B0-----:R-:W-:Y:S02]  /*0d70*/  CS2R R8, SRZ ;  /* 0x0000000000087805 */ /* 0x001fe4000001ff00 */
[----:B------:R-:W-:-:S02]  /*0d80*/  LEA.HI.X R5, R6, UR23, R11, 0x1, P3 ;  /* 0x0000001706057c11 */ /* 0x000fc400098f0c0b */
[----:B------:R-:W-:Y:S01]  /*0d90*/  CS2R R10, SRZ ;  /* 0x00000000000a7805 */ /* 0x000fe2000001ff00 */
[----:B------:R-:W-:-:S04]  /*0da0*/  IMAD.WIDE R28, R29, 0x4, R14 ;  /* 0x000000041d1c7825 */ /* 0x000fc800078e020e */
[----:B------:R-:W-:Y:S01]  /*0db0*/  IMAD.WIDE R30, R31, 0x4, R14 ;  /* 0x000000041f1e7825 */ /* 0x000fe200078e020e */
[----:B------:R-:W5:Y:S04]  /*0dc0*/  LDG.E.128.CONSTANT R4, desc[UR14][R4.64] ;  /* 0x0000000e04047981 */ /* 0x000f68000c1e9d00 */
[----:B------:R0:W2:Y:S04]  /*0dd0*/  @!P0 LDG.E.128.CONSTANT R8, desc[UR14][R26.64] ;  /* 0x0000000e1a088981 */ /* 0x0000a8000c1e9d00 */
[----:B------:R1:W2:Y:S04]  /*0de0*/  LDG.E.CONSTANT R21, desc[UR14][R28.64] ;  /* 0x0000000e1c157981 */ /* 0x0002a8000c1e9900 */
[----:B------:R2:W2:Y:S01]  /*0df0*/  LDG.E.CONSTANT R22, desc[UR14][R30.64] ;  /* 0x0000000e1e167981 */ /* 0x0004a2000c1e9900 */
[----:B------:R-:W1:Y:S01]  /*0e00*/  S2R R33, SR_CgaCtaId ;  /* 0x0000000000217919 */ /* 0x000e620000008800 */
[----:B------:R-:W1:Y:S01]  /*0e10*/  S2R R34, SR_SWINHI ;  /* 0x0000000000227919 */ /* 0x000e620000002f00 */
[----:B------:R-:W-:-:S02]  /*0e20*/  MOV R32, 0x400 ;  /* 0x0000040000207802 */ /* 0x000fc40000000f00 */
[----:B------:R-:W-:-:S03]  /*0e30*/  SHF.R.U32.HI R24, RZ, 0x1, R13 ;  /* 0x00000001ff187819 */ /* 0x000fc6000001160d */
[----:B0-----:R-:W-:Y:S01]  /*0e40*/  VIADD R26, R32, 0x500 ;  /* 0x00000500201a7836 */ /* 0x001fe20000000000 */
[----:B------:R-:W-:Y:S01]  /*0e50*/  LOP3.LUT R24, R24, 0x18, RZ, 0xc0, !PT ;  /* 0x0000001818187812 */ /* 0x000fe200078ec0ff */
[----:B------:R-:W-:Y:S01]  /*0e60*/  IMAD R44, R12, 0x4, R25 ;  /* 0x000000040c2c7824 */ /* 0x000fe200078e0219 */
[----:B------:R-:W-:-:S03]  /*0e70*/  LOP3.LUT R13, R13, 0xf, RZ, 0xc0, !PT ;  /* 0x0000000f0d0d7812 */ /* 0x000fc600078ec0ff */
[----:B------:R-:W-:Y:S02]  /*0e80*/  IMAD R14, R12, 0x20, R24 ;  /* 0x000000200c0e7824 */ /* 0x000fe400078e0218 */
[----:B------:R-:W-:Y:S02]  /*0e90*/  IMAD.MOV.U32 R12, RZ, RZ, 0x2c00 ;  /* 0x00002c00ff0c7424 */ /* 0x000fe400078e00ff */
[--C-:B------:R-:W-:Y:S02]  /*0ea0*/  IMAD R44, R44, 0x48, R23.reuse ;  /* 0x000000482c2c7824 */ /* 0x100fe400078e0217 */
[----:B------:R-:W-:Y:S01]  /*0eb0*/  IMAD R15, R13, 0x48, R14 ;  /* 0x000000480d0f7824 */ /* 0x000fe200078e020e */
[----:B------:R-:W-:Y:S01]  /*0ec0*/  PRMT R23, R12, 0x7610, R23 ;  /* 0x000076100c177816 */ /* 0x000fe20000000017 */
[----:B------:R-:W-:Y:S01]  /*0ed0*/  IMAD.MOV.U32 R25, RZ, RZ, 0x64006400 ;  /* 0x64006400ff197424 */ /* 0x000fe200078e00ff */
[C---:B-1----:R-:W-:Y:S02]  /*0ee0*/  LEA R27, R33.reuse, R26, 0x18 ;  /* 0x0000001a211b7211 */ /* 0x042fe400078ec0ff */
[----:B------:R-:W-:-:S02]  /*0ef0*/  LEA R32, R33, R32, 0x18 ;  /* 0x0000002021207211 */ /* 0x000fc400078ec0ff */
[----:B------:R-:W-:Y:S02]  /*0f00*/  MOV R46, R27 ;  /* 0x0000001b002e7202 */ /* 0x000fe40000000f00 */
[----:B------:R-:W-:Y:S01]  /*0f10*/  MOV R47, R34 ;  /* 0x00000022002f7202 */ /* 0x000fe20000000f00 */
[----:B------:R-:W-:Y:S01]  /*0f20*/  IMAD R13, R13, 0x28, R24 ;  /* 0x000000280d0d7824 */ /* 0x000fe200078e0218 */
[----:B------:R-:W-:Y:S02]  /*0f30*/  MOV R48, R32 ;  /* 0x0000002000307202 */ /* 0x000fe40000000f00 */
[----:B------:R-:W-:Y:S01]  /*0f40*/  MOV R49, R34 ;  /* 0x0000002200317202 */ /* 0x000fe20000000f00 */
[----:B------:R-:W-:-:S04]  /*0f50*/  IMAD.WIDE.U32 R46, R15, 0x2, R46 ;  /* 0x000000020f2e7825 */ /* 0x000fc800078e002e */
[----:B------:R-:W-:-:S04]  /*0f60*/  IMAD.WIDE.U32 R48, R13, 0x2, R48 ;  /* 0x000000020d307825 */ /* 0x000fc800078e0030 */
[----:B------:R-:W-:Y:S01]  /*0f70*/  IMAD R43, R16, 0x28, R17 ;  /* 0x00000028102b7824 */ /* 0x000fe200078e0211 */
[----:B------:R-:W-:Y:S01]  /*0f80*/  IADD3 R16, P1, PT, R46, 0x20, RZ ;  /* 0x000000202e107810 */ /* 0x000fe20007f3e0ff */
[----:B------:R-:W-:-:S03]  /*0f90*/  IMAD R44, R44, 0x2, R27 ;  /* 0x000000022c2c7824 */ /* 0x000fc600078e021b */
[----:B------:R-:W-:Y:S01]  /*0fa0*/  LEA R43, R43, R32, 0x1 ;  /* 0x000000202b2b7211 */ /* 0x000fe200078e08ff */
[----:B------:R-:W-:Y:S01]  /*0fb0*/  BAR.SYNC.DEFER_BLOCKING 0x0 ;  /* 0x0000000000007b1d */ /* 0x000fe20000010000 */
[----:B------:R-:W-:Y:S01]  /*0fc0*/  IMAD.X R17, RZ, RZ, R47, P1 ;  /* 0x000000ffff117224 */ /* 0x000fe200008e062f */
[----:B------:R-:W-:-:S04]  /*0fd0*/  UIADD3 UR11, UPT, UPT, -UR11, 0x1, URZ ;  /* 0x000000010b0b7890 */ /* 0x000fc8000fffe1ff */
[----:B------:R-:W-:Y:S01]  /*0fe0*/  UISETP.NE.AND UP0, UPT, UR11, URZ, UPT ;  /* 0x000000ff0b00728c */ /* 0x000fe2000bf05270 */
[----:B---3--:R-:W-:-:S04]  /*0ff0*/  SHF.R.U32.HI R12, RZ, 0x8, R19 ;  /* 0x00000008ff0c7819 */ /* 0x008fc80000011613 */
[C-C-:B------:R-:W-:Y:S02]  /*1000*/  LOP3.LUT R15, R12.reuse, 0xf000f, R25.reuse, 0xea, !PT ;  /* 0x000f000f0c0f7812 */ /* 0x140fe400078eea19 */
[--C-:B------:R-:W-:Y:S02]  /*1010*/  LOP3.LUT R28, R12, 0xf000f0, R25.reuse, 0xea, !PT ;  /* 0x00f000f00c1c7812 */ /* 0x100fe400078eea19 */
[----:B----4-:R-:W-:Y:S02]  /*1020*/  SHF.R.U32.HI R12, RZ, 0x8, R20 ;  /* 0x00000008ff0c7819 */ /* 0x010fe40000011614 */
[C-C-:B------:R-:W-:Y:S02]  /*1030*/  LOP3.LUT R13, R19.reuse, 0xf000f, R25.reuse, 0xea, !PT ;  /* 0x000f000f130d7812 */ /* 0x140fe400078eea19 */
[--C-:B------:R-:W-:Y:S02]  /*1040*/  LOP3.LUT R24, R20, 0xf000f, R25.reuse, 0xea, !PT ;  /* 0x000f000f14187812 */ /* 0x100fe400078eea19 */
[----:B------:R-:W-:-:S02]  /*1050*/  LOP3.LUT R14, R19, 0xf000f0, R25, 0xea, !PT ;  /* 0x00f000f0130e7812 */ /* 0x000fc400078eea19 */
[--C-:B------:R-:W-:Y:S02]  /*1060*/  LOP3.LUT R20, R20, 0xf000f0, R25.reuse, 0xea, !PT ;  /* 0x00f000f014147812 */ /* 0x100fe400078eea19 */
[C-C-:B------:R-:W-:Y:S02]  /*1070*/  LOP3.LUT R19, R12.reuse, 0xf000f, R25.reuse, 0xea, !PT ;  /* 0x000f000f0c137812 */ /* 0x140fe400078eea19 */
[----:B------:R-:W-:Y:S01]  /*1080*/  LOP3.LUT R26, R12, 0xf000f0, R25, 0xea, !PT ;  /* 0x00f000f00c1a7812 */ /* 0x000fe200078eea19 */
[----:B------:R-:W-:Y:S02]  /*1090*/  HADD2 R13, R13, -1024, -1024 ;  /* 0xe400e4000d0d7430 */ /* 0x000fe40000000000 */
[----:B------:R-:W-:Y:S02]  /*10a0*/  HADD2 R24, R24, -1024, -1024 ;  /* 0xe400e40018187430 */ /* 0x000fe40000000000 */
[-C--:B------:R-:W-:Y:S02]  /*10b0*/  HFMA2 R14, R14, R23.reuse.H0_H0, -64, -64 ;  /* 0xd400d4000e0e7431 */ /* 0x080fe40000040017 */
[----:B------:R-:W-:-:S02]  /*10c0*/  HFMA2 R27, R20, R23.H0_H0, -64, -64 ;  /* 0xd400d400141b7431 */ /* 0x000fc40000040017 */
[----:B------:R-:W-:Y:S02]  /*10d0*/  HADD2 R15, R15, -1024, -1024 ;  /* 0xe400e4000f0f7430 */ /* 0x000fe40000000000 */
[----:B------:R-:W-:Y:S02]  /*10e0*/  HADD2 R19, R19, -1024, -1024 ;  /* 0xe400e40013137430 */ /* 0x000fe40000000000 */
[-C--:B------:R-:W-:Y:S02]  /*10f0*/  HFMA2 R28, R28, R23.reuse.H0_H0, -64, -64 ;  /* 0xd400d4001c1c7431 */ /* 0x080fe40000040017 */
[----:B------:R-:W-:Y:S02]  /*1100*/  HFMA2 R26, R26, R23.H0_H0, -64, -64 ;  /* 0xd400d4001a1a7431 */ /* 0x000fe40000040017 */
[----:B------:R-:W-:Y:S02]  /*1110*/  HADD2 R12, R13, -R24 ;  /* 0x800000180d0c7230 */ /* 0x000fe40000000000 */
[----:B------:R-:W-:-:S02]  /*1120*/  HADD2 R13, R14, -R27 ;  /* 0x8000001b0e0d7230 */ /* 0x000fc40000000000 */
[----:B------:R-:W-:Y:S02]  /*1130*/  HADD2 R14, R15, -R19 ;  /* 0x800000130f0e7230 */ /* 0x000fe40000000000 */
[----:B------:R-:W-:Y:S01]  /*1140*/  HADD2 R15, R28, -R26 ;  /* 0x8000001a1c0f7230 */ /* 0x000fe20000000000 */
[----:B------:R-:W-:Y:S01]  /*1150*/  MOV R20, R16 ;  /* 0x0000001000147202 */ /* 0x000fe20000000f00 */
[----:B-----5:R-:W-:Y:S01]  /*1160*/  HFMA2 R12, R12, R4, RZ.H0_H0 ;  /* 0x000000040c0c7231 */ /* 0x020fe200000400ff */
[----:B--2---:R0:W-:Y:S01]  /*1170*/  STS.128 [R43], R8 ;  /* 0x000000082b007388 */ /* 0x0041e20000000c00 */
[----:B------:R-:W-:Y:S01]  /*1180*/  HFMA2 R13, R13, R5, RZ.H0_H0 ;  /* 0x000000050d0d7231 */ /* 0x000fe200000400ff */
[----:B------:R-:W-:Y:S01]  /*1190*/  SHF.R.U32.HI R28, RZ, 0x8, R18 ;  /* 0x00000008ff1c7819 */ /* 0x000fe20000011612 */
[----:B------:R-:W-:Y:S01]  /*11a0*/  HFMA2 R14, R14, R6, RZ.H0_H0 ;  /* 0x000000060e0e7231 */ /* 0x000fe200000400ff */
[----:B------:R-:W-:Y:S01]  /*11b0*/  LOP3.LUT R17, R18, 0xf000f, R25, 0xea, !PT ;  /* 0x000f000f12117812 */ /* 0x000fe200078eea19 */
[----:B------:R-:W-:Y:S01]  /*11c0*/  HFMA2 R15, R15, R7, RZ.H0_H0 ;  /* 0x000000070f0f7231 */ /* 0x000fe200000400ff */
[----:B------:R-:W-:-:S02]  /*11d0*/  SHF.R.U32.HI R30, RZ, 0x8, R21 ;  /* 0x00000008ff1e7819 */ /* 0x000fc40000011615 */
[C-C-:B------:R-:W-:Y:S02]  /*11e0*/  LOP3.LUT R29, R21.reuse, 0xf000f, R25.reuse, 0xea, !PT ;  /* 0x000f000f151d7812 */ /* 0x140fe400078eea19 */
[--C-:B------:R-:W-:Y:S01]  /*11f0*/  LOP3.LUT R32, R21, 0xf000f0, R25.reuse, 0xea, !PT ;  /* 0x00f000f015207812 */ /* 0x100fe200078eea19 */
[----:B------:R1:W-:Y:S01]  /*1200*/  STS.128 [R44+0x480], R12 ;  /* 0x0004800c2c007388 */ /* 0x0003e20000000c00 */
[--C-:B------:R-:W-:Y:S02]  /*1210*/  LOP3.LUT R21, R22, 0xf000f, R25.reuse, 0xea, !PT ;  /* 0x000f000f16157812 */ /* 0x100fe400078eea19 */
[----:B0-----:R-:W-:Y:S02]  /*1220*/  SHF.R.U32.HI R8, RZ, 0x8, R22 ;  /* 0x00000008ff087819 */ /* 0x001fe40000011616 */
[--C-:B------:R-:W-:Y:S02]  /*1230*/  LOP3.LUT R16, R28, 0xf000f, R25.reuse, 0xea, !PT ;  /* 0x000f000f1c107812 */ /* 0x100fe400078eea19 */
[----:B------:R-:W-:-:S02]  /*1240*/  LOP3.LUT R10, R30, 0xf000f, R25, 0xea, !PT ;  /* 0x000f000f1e0a7812 */ /* 0x000fc400078eea19 */
[--C-:B------:R-:W-:Y:S02]  /*1250*/  LOP3.LUT R18, R18, 0xf000f0, R25.reuse, 0xea, !PT ;  /* 0x00f000f012127812 */ /* 0x100fe400078eea19 */
[--C-:B------:R-:W-:Y:S02]  /*1260*/  LOP3.LUT R28, R28, 0xf000f0, R25.reuse, 0xea, !PT ;  /* 0x00f000f01c1c7812 */ /* 0x100fe400078eea19 */
[--C-:B------:R-:W-:Y:S01]  /*1270*/  LOP3.LUT R22, R22, 0xf000f0, R25.reuse, 0xea, !PT ;  /* 0x00f000f016167812 */ /* 0x100fe200078eea19 */
[----:B-1----:R-:W-:Y:S01]  /*1280*/  HADD2 R12, R17, -1024, -1024 ;  /* 0xe400e400110c7430 */ /* 0x002fe20000000000 */
[--C-:B------:R-:W-:Y:S02]  /*1290*/  LOP3.LUT R30, R30, 0xf000f0, R25.reuse, 0xea, !PT ;  /* 0x00f000f01e1e7812 */ /* 0x100fe400078eea19 */
[C-C-:B------:R-:W-:Y:S02]  /*12a0*/  LOP3.LUT R9, R8.reuse, 0xf000f, R25.reuse, 0xea, !PT ;  /* 0x000f000f08097812 */ /* 0x140fe400078eea19 */
[----:B------:R-:W-:Y:S01]  /*12b0*/  LOP3.LUT R8, R8, 0xf000f0, R25, 0xea, !PT ;  /* 0x00f000f008087812 */ /* 0x000fe200078eea19 */
[----:B------:R-:W-:-:S02]  /*12c0*/  HADD2 R29, R29, -1024, -1024 ;  /* 0xe400e4001d1d7430 */ /* 0x000fc40000000000 */
[----:B------:R-:W-:Y:S02]  /*12d0*/  HADD2 R21, R21, -1024, -1024 ;  /* 0xe400e40015157430 */ /* 0x000fe40000000000 */
[----:B------:R-:W-:Y:S02]  /*12e0*/  HADD2 R12, R12, -R24 ;  /* 0x800000180c0c7230 */ /* 0x000fe40000000000 */
[-C--:B------:R-:W-:Y:S02]  /*12f0*/  HFMA2 R18, R18, R23.reuse.H0_H0, -64, -64 ;  /* 0xd400d40012127431 */ /* 0x080fe40000040017 */
[-C--:B------:R-:W-:Y:S02]  /*1300*/  HFMA2 R13, R28, R23.reuse.H0_H0, -64, -64 ;  /* 0xd400d4001c0d7431 */ /* 0x080fe40000040017 */
[-C--:B------:R-:W-:Y:S02]  /*1310*/  HFMA2 R32, R32, R23.reuse.H0_H0, -64, -64 ;  /* 0xd400d40020207431 */ /* 0x080fe40000040017 */
[----:B------:R-:W-:-:S02]  /*1320*/  HFMA2 R22, R22, R23.H0_H0, -64, -64 ;  /* 0xd400d40016167431 */ /* 0x000fc40000040017 */
[-C--:B------:R-:W-:Y:S02]  /*1330*/  HFMA2 R11, R30, R23.reuse.H0_H0, -64, -64 ;  /* 0xd400d4001e0b7431 */ /* 0x080fe40000040017 */
[----:B------:R-:W-:Y:S02]  /*1340*/  HFMA2 R23, R8, R23.H0_H0, -64, -64 ;  /* 0xd400d40008177431 */ /* 0x000fe40000040017 */
[--C-:B------:R-:W-:Y:S02]  /*1350*/  HADD2 R8, R29, -R24.reuse ;  /* 0x800000181d087230 */ /* 0x100fe40000000000 */
[----:B------:R-:W-:Y:S02]  /*1360*/  HADD2 R21, R21, -R24 ;  /* 0x8000001815157230 */ /* 0x000fe40000000000 */
[----:B------:R-:W-:Y:S02]  /*1370*/  HFMA2 R24, R12, R4, RZ.H0_H0 ;  /* 0x000000040c187231 */ /* 0x000fe400000400ff */
[----:B------:R-:W-:-:S02]  /*1380*/  HADD2 R16, R16, -1024, -1024 ;  /* 0xe400e40010107430 */ /* 0x000fc40000000000 */
[----:B------:R-:W-:Y:S02]  /*1390*/  HADD2 R10, R10, -1024, -1024 ;  /* 0xe400e4000a0a7430 */ /* 0x000fe40000000000 */
[----:B------:R-:W-:Y:S02]  /*13a0*/  HADD2 R12, R9, -1024, -1024 ;  /* 0xe400e400090c7430 */ /* 0x000fe40000000000 */
[--C-:B------:R-:W-:Y:S02]  /*13b0*/  HADD2 R18, R18, -R27.reuse ;  /* 0x8000001b12127230 */ /* 0x100fe40000000000 */
[----:B------:R-:W-:Y:S02]  /*13c0*/  HADD2 R32, R32, -R27 ;  /* 0x8000001b20207230 */ /* 0x000fe40000000000 */
[--C-:B------:R-:W-:Y:S02]  /*13d0*/  HADD2 R16, R16, -R19.reuse ;  /* 0x8000001310107230 */ /* 0x100fe40000000000 */
[----:B------:R-:W-:-:S02]  /*13e0*/  HADD2 R10, R10, -R19 ;  /* 0x800000130a0a7230 */ /* 0x000fc40000000000 */
[--C-:B------:R-:W-:Y:S02]  /*13f0*/  HADD2 R13, R13, -R26.reuse ;  /* 0x8000001a0d0d7230 */ /* 0x100fe40000000000 */
[--C-:B------:R-:W-:Y:S02]  /*1400*/  HADD2 R11, R11, -R26.reuse ;  /* 0x8000001a0b0b7230 */ /* 0x100fe40000000000 */
[----:B------:R-:W-:Y:S02]  /*1410*/  HADD2 R22, R22, -R27 ;  /* 0x8000001b16167230 */ /* 0x000fe40000000000 */
[----:B------:R-:W-:Y:S02]  /*1420*/  HADD2 R12, R12, -R19 ;  /* 0x800000130c0c7230 */ /* 0x000fe40000000000 */
[----:B------:R-:W-:Y:S02]  /*1430*/  HADD2 R23, R23, -R26 ;  /* 0x8000001a17177230 */ /* 0x000fe40000000000 */
[----:B------:R-:W-:-:S02]  /*1440*/  HFMA2 R8, R8, R4, RZ.H0_H0 ;  /* 0x0000000408087231 */ /* 0x000fc400000400ff */
[-C--:B------:R-:W-:Y:S02]  /*1450*/  HFMA2 R25, R18, R5.reuse, RZ.H0_H0 ;  /* 0x0000000512197231 */ /* 0x080fe400000400ff */
[----:B------:R-:W-:Y:S02]  /*1460*/  HFMA2 R9, R32, R5, RZ.H0_H0 ;  /* 0x0000000520097231 */ /* 0x000fe400000400ff */
[-C--:B------:R-:W-:Y:S02]  /*1470*/  HFMA2 R26, R16, R6.reuse, RZ.H0_H0 ;  /* 0x00000006101a7231 */ /* 0x080fe400000400ff */
[-C--:B------:R-:W-:Y:S02]  /*1480*/  HFMA2 R27, R13, R7.reuse, RZ.H0_H0 ;  /* 0x000000070d1b7231 */ /* 0x080fe400000400ff */
[----:B------:R-:W-:Y:S02]  /*1490*/  HFMA2 R10, R10, R6, RZ.H0_H0 ;  /* 0x000000060a0a7231 */ /* 0x000fe400000400ff */
[----:B------:R-:W-:-:S02]  /*14a0*/  HFMA2 R11, R11, R7, RZ.H0_H0 ;  /* 0x000000070b0b7231 */ /* 0x000fc400000400ff */
[----:B------:R-:W-:Y:S02]  /*14b0*/  HFMA2 R4, R21, R4, RZ.H0_H0 ;  /* 0x0000000415047231 */ /* 0x000fe400000400ff */
[----:B------:R-:W-:Y:S02]  /*14c0*/  HFMA2 R5, R22, R5, RZ.H0_H0 ;  /* 0x0000000516057231 */ /* 0x000fe400000400ff */
[----:B------:R-:W-:Y:S02]  /*14d0*/  HFMA2 R6, R12, R6, RZ.H0_H0 ;  /* 0x000000060c067231 */ /* 0x000fe400000400ff */
[----:B------:R-:W-:Y:S01]  /*14e0*/  HFMA2 R7, R23, R7, RZ.H0_H0 ;  /* 0x0000000717077231 */ /* 0x000fe200000400ff */
[----:B------:R0:W-:Y:S04]  /*14f0*/  STS.128 [R44], R24 ;  /* 0x000000182c007388 */ /* 0x0001e80000000c00 */
[----:B------:R-:W-:Y:S04]  /*1500*/  STS.128 [R44+0x900], R8 ;  /* 0x000900082c007388 */ /* 0x000fe80000000c00 */
[----:B------:R1:W-:Y:S01]  /*1510*/  STS.128 [R44+0xd80], R4 ;  /* 0x000d80042c007388 */ /* 0x0003e20000000c00 */
[----:B------:R-:W-:Y:S01]  /*1520*/  BAR.SYNC.DEFER_BLOCKING 0x0 ;  /* 0x0000000000007b1d */ /* 0x000fe20000010000 */
[----:B------:R-:W-:-:S02]  /*1530*/  MOV R12, R48 ;  /* 0x00000030000c7202 */ /* 0x000fc40000000f00 */
[----:B------:R-:W-:Y:S02]  /*1540*/  MOV R16, R46 ;  /* 0x0000002e00107202 */ /* 0x000fe40000000f00 */
[----:B------:R-:W-:Y:S02]  /*1550*/  IADD3 R28, P1, PT, R48, 0x20, RZ ;  /* 0x00000020301c7810 */ /* 0x000fe40007f3e0ff */
[----:B------:R-:W-:-:S03]  /*1560*/  IADD3 R30, P2, PT, R46, 0x900, RZ ;  /* 0x000009002e1e7810 */ /* 0x000fc60007f5e0ff */
[----:B------:R-:W-:Y:S01]  /*1570*/  IMAD.X R29, RZ, RZ, R49, P1 ;  /* 0x000000ffff1d7224 */ /* 0x000fe200008e0631 */
[----:B------:R-:W-:Y:S01]  /*1580*/  IADD3 R50, P1, PT, R46, 0x920, RZ ;  /* 0x000009202e327810 */ /* 0x000fe20007f3e0ff */
[--C-:B------:R-:W-:Y:S01]  /*1590*/  IMAD.X R31, RZ, RZ, R47.reuse, P2 ;  /* 0x000000ffff1f7224 */ /* 0x100fe200010e062f */
[----:B------:R-:W-:Y:S04]  /*15a0*/  LDSM.16.M88.4 R12, [R12] ;  /* 0x000000000c0c783b */ /* 0x000fe80000000200 */
[----:B------:R-:W2:Y:S04]  /*15b0*/  LDSM.16.MT88.4 R16, [R16] ;  /* 0x000000001010783b */ /* 0x000ea80000004200 */
[----:B------:R-:W3:Y:S01]  /*15c0*/  LDSM.16.MT88.4 R20, [R20] ;  /* 0x000000001414783b */ /* 0x000ee20000004200 */
[----:B------:R-:W-:Y:S01]  /*15d0*/  IMAD.X R51, RZ, RZ, R47, P1 ;  /* 0x000000ffff337224 */ /* 0x000fe200008e062f */
[----:B0-----:R-:W-:-:S02]  /*15e0*/  MOV R24, R28 ;  /* 0x0000001c00187202 */ /* 0x001fc40000000f00 */
[----:B------:R-:W-:Y:S02]  /*15f0*/  MOV R25, R30 ;  /* 0x0000001e00197202 */ /* 0x000fe40000000f00 */
[----:B-1----:R-:W-:Y:S01]  /*1600*/  MOV R4, R50 ;  /* 0x0000003200047202 */ /* 0x002fe20000000f00 */
[----:B------:R-:W-:Y:S04]  /*1610*/  LDSM.16.M88.4 R28, [R24] ;  /* 0x00000000181c783b */ /* 0x000fe80000000200 */
[----:B------:R-:W0:Y:S04]  /*1620*/  LDSM.16.MT88.4 R8, [R25] ;  /* 0x000000001908783b */ /* 0x000e280000004200 */
[----:B------:R-:W1:Y:S01]  /*1630*/  LDSM.16.MT88.4 R4, [R4] ;  /* 0x000000000404783b */ /* 0x000e620000004200 */
[C---:B--2---:R-:W-:Y:S08]  /*1640*/  HMMA.16816.F32 R32, R12.reuse, R16, RZ ;  /* 0x000000100c20723c */ /* 0x044ff000000018ff */
[C---:B------:R-:W-:Y:S08]  /*1650*/  HMMA.16816.F32 R16, R12.reuse, R18, RZ ;  /* 0x000000120c10723c */ /* 0x040ff000000018ff */
[C---:B---3--:R-:W-:Y:S08]  /*1660*/  HMMA.16816.F32 R36, R12.reuse, R20, RZ ;  /* 0x000000140c24723c */ /* 0x048ff000000018ff */
[----:B------:R-:W-:Y:S08]  /*1670*/  HMMA.16816.F32 R12, R12, R22, RZ ;  /* 0x000000160c0c723c */ /* 0x000ff000000018ff */
[C---:B0-----:R-:W-:Y:S08]  /*1680*/  HMMA.16816.F32 R32, R28.reuse, R8, R32 ;  /* 0x000000081c20723c */ /* 0x041ff00000001820 */
[C---:B------:R-:W-:Y:S08]  /*1690*/  HMMA.16816.F32 R8, R28.reuse, R10, R16 ;  /* 0x0000000a1c08723c */ /* 0x040ff00000001810 */
[C---:B-1----:R-:W-:Y:S08]  /*16a0*/  HMMA.16816.F32 R36, R28.reuse, R4, R36 ;  /* 0x000000041c24723c */ /* 0x042ff00000001824 */
[----:B------:R-:W-:Y:S01]  /*16b0*/  HMMA.16816.F32 R28, R28, R6, R12 ;  /* 0x000000061c1c723c */ /* 0x000fe2000000180c */
[----:B------:R-:W-:-:S04]  /*16c0*/  NOP ;  /* 0x0000000000007918 */ /* 0x000fc80000000000 */
[----:B------:R-:W-:-:S15]  /*16d0*/  BRA.U !UP0, `(.L_x_0) ;  /* 0x0000000908f47547 */ /* 0x000fde000b800000 */
[----:B------:R-:W0:Y:S01]  /*16e0*/  LDCU UR13, c[0x0][0x384] ;  /* 0x00007080ff0d77ac */ /* 0x000e220008000800 */
[----:B------:R-:W1:Y:S01]  /*16f0*/  LDCU UR6, c[0x0][0x3b0] ;  /* 0x00007600ff0677ac */ /* 0x000e620008000800 */
[----:B------:R-:W2:Y:S01]  /*1700*/  LDCU.64 UR20, c[0x0][0x3a0] ;  /* 0x00007400ff1477ac */ /* 0x000ea20008000a00 */
[----:B------:R-:W3:Y:S01]  /*1710*/  LDCU.128 UR16, c[0x0][0x390] ;  /* 0x00007200ff1077ac */ /* 0x000ee20008000c00 */
[----:B------:R-:W-:-:S05]  /*1720*/  UMOV UR9, 0x1 ;  /* 0x0000000100097882 */ /* 0x000fca0000000000 */
.L_x_1:
[----:B------:R-:W4:Y:S01]  /*1730*/  LDC R14, c[0x0][0x380] ;  /* 0x0000e000ff0e7b82 */ /* 0x000f220000000800 */
[----:B0-----:R-:W-:-:S04]  /*1740*/  UIMAD UR4, UR9, UR13, UR7 ;  /* 0x0000000d090472a4 */ /* 0x001fc8000f8e0207 */
[----:B------:R-:W-:-:S04]  /*1750*/  USHF.L.U32 UR4, UR4, 0x5, URZ ;  /* 0x0000000504047899 */ /* 0x000fc800080006ff */
[----:B------:R-:W-:Y:S02]  /*1760*/  UIMAD UR8, UR4, UR5, URZ ;  /* 0x00000005040872a4 */ /* 0x000fe4000f8e02ff */
[----:B------:R-:W-:Y:S01]  /*1770*/  IABS R12, UR4 ;  /* 0x00000004000c7c13 */ /* 0x000fe20008000000 */
[----:B------:R-:W-:-:S03]  /*1780*/  IMAD.U32 R15, RZ, RZ, UR4 ;  /* 0x00000004ff0f7e24 */ /* 0x000fc6000f8e00ff */
[----:B------:R-:W-:Y:S01]  /*1790*/  IMAD.U32 R16, RZ, RZ, UR8 ;  /* 0x00000008ff107e24 */ /* 0x000fe2000f8e00ff */
[----:B----4-:R-:W-:-:S04]  /*17a0*/  IABS R7, R14 ;  /* 0x0000000e00077213 */ /* 0x010fc80000000000 */
[----:B------:R-:W0:Y:S08]  /*17b0*/  I2F.RP R6, R7 ;  /* 0x0000000700067306 */ /* 0x000e300000209400 */
[----:B0-----:R-:W0:Y:S02]  /*17c0*/  MUFU.RCP R6, R6 ;  /* 0x0000000600067308 */ /* 0x001e240000001000 */
[----:B0-----:R-:W-:-:S06]  /*17d0*/  VIADD R5, R6, 0xffffffe ;  /* 0x0ffffffe06057836 */ /* 0x001fcc0000000000 */
[----:B------:R-:W0:Y:S02]  /*17e0*/  F2I.FTZ.U32.TRUNC.NTZ R5, R5 ;  /* 0x0000000500057305 */ /* 0x000e24000021f000 */
[----:B0-----:R-:W-:-:S04]  /*17f0*/  IMAD.MOV R4, RZ, RZ, -R5 ;  /* 0x000000ffff047224 */ /* 0x001fc800078e0a05 */
[----:B------:R-:W-:Y:S02]  /*1800*/  IMAD R13, R4, R7, RZ ;  /* 0x00000007040d7224 */ /* 0x000fe400078e02ff */
[----:B------:R-:W-:-:S04]  /*1810*/  IMAD.MOV.U32 R4, RZ, RZ, RZ ;  /* 0x000000ffff047224 */ /* 0x000fc800078e00ff */
[----:B------:R-:W-:-:S04]  /*1820*/  IMAD.HI.U32 R13, R5, R13, R4 ;  /* 0x0000000d050d7227 */ /* 0x000fc800078e0004 */
[----:B------:R-:W-:-:S04]  /*1830*/  IMAD.MOV.U32 R4, RZ, RZ, R12 ;  /* 0x000000ffff047224 */ /* 0x000fc800078e000c */
[----:B------:R-:W-:-:S05]  /*1840*/  IMAD.HI.U32 R6, R13, R4, RZ ;  /* 0x000000040d067227 */ /* 0x000fca00078e00ff */
[----:B------:R-:W-:-:S05]  /*1850*/  IADD3 R5, PT, PT, -R6, RZ, RZ ;  /* 0x000000ff06057210 */ /* 0x000fca0007ffe1ff */
[C---:B------:R-:W-:Y:S01]  /*1860*/  IMAD R4, R7.reuse, R5, R4 ;  /* 0x0000000507047224 */ /* 0x040fe200078e0204 */
[----:B------:R-:W-:Y:S04]  /*1870*/  BAR.SYNC.DEFER_BLOCKING 0x0 ;  /* 0x0000000000007b1d */ /* 0x000fe80000010000 */
[----:B------:R-:W-:-:S13]  /*1880*/  ISETP.GT.U32.AND P2, PT, R7, R4, PT ;  /* 0x000000040700720c */ /* 0x000fda0003f44070 */
[----:B------:R-:W-:Y:S02]  /*1890*/  @!P2 IMAD.IADD R4, R4, 0x1, -R7 ;  /* 0x000000010404a824 */ /* 0x000fe400078e0a07 */
[----:B------:R-:W-:Y:S01]  /*18a0*/  @!P2 VIADD R6, R6, 0x1 ;  /* 0x000000010606a836 */ /* 0x000fe20000000000 */
[----:B------:R-:W-:Y:S02]  /*18b0*/  ISETP.NE.AND P2, PT, R14, RZ, PT ;  /* 0x000000ff0e00720c */ /* 0x000fe40003f45270 */
[----:B------:R-:W-:Y:S02]  /*18c0*/  ISETP.GE.U32.AND P3, PT, R4, R7, PT ;  /* 0x000000070400720c */ /* 0x000fe40003f66070 */
[----:B------:R-:W0:Y:S01]  /*18d0*/  @!P0 LDC.64 R4, c[0x0][0x388] ;  /* 0x0000e200ff048b82 */ /* 0x000e220000000a00 */
[----:B------:R-:W-:-:S04]  /*18e0*/  LOP3.LUT R7, R14, UR4, RZ, 0x3c, !PT ;  /* 0x000000040e077c12 */ /* 0x000fc8000f8e3cff */
[----:B------:R-:W-:-:S06]  /*18f0*/  ISETP.GE.AND P1, PT, R7, RZ, PT ;  /* 0x000000ff0700720c */ /* 0x000fcc0003f26270 */
[----:B------:R-:W-:Y:S01]  /*1900*/  @P3 VIADD R6, R6, 0x1 ;  /* 0x0000000106063836 */ /* 0x000fe20000000000 */
[----:B------:R-:W-:Y:S01]  /*1910*/  @!P0 IADD3 R7, P3, PT, R0, UR4, RZ ;  /* 0x0000000400078c10 */ /* 0x000fe2000ff7e0ff */
[----:B------:R-:W-:-:S03]  /*1920*/  USHF.L.U32 UR4, UR5, 0x3, URZ ;  /* 0x0000000305047899 */ /* 0x000fc600080006ff */
[----:B------:R-:W-:Y:S02]  /*1930*/  @!P0 LEA.HI.X.SX32 R12, R15, R2, 0x1, P3 ;  /* 0x000000020f0c8211 */ /* 0x000fe400018f0eff */
[----:B------:R-:W-:Y:S01]  /*1940*/  @!P1 IMAD.MOV R6, RZ, RZ, -R6 ;  /* 0x000000ffff069224 */ /* 0x000fe200078e0a06 */
[----:B------:R-:W-:Y:S01]  /*1950*/  IADD3 R13, P1, PT, R42, UR8, RZ ;  /* 0x000000082a0d7c10 */ /* 0x000fe2000ff3e0ff */
[----:B------:R-:W-:Y:S01]  /*1960*/  IMAD.U32 R27, RZ, RZ, UR4 ;  /* 0x00000004ff1b7e24 */ /* 0x000fe2000f8e00ff */
[----:B------:R-:W-:Y:S02]  /*1970*/  @!P2 LOP3.LUT R6, RZ, R14, RZ, 0x33, !PT ;  /* 0x0000000eff06a212 */ /* 0x000fe400078e33ff */
[----:B------:R-:W-:Y:S02]  /*1980*/  LEA.HI.X.SX32 R14, R16, R41, 0x1, P1 ;  /* 0x00000029100e7211 */ /* 0x000fe400008f0eff */
[----:B0-----:R-:W-:Y:S01]  /*1990*/  @!P0 LEA R4, P1, R7, R4, 0x1 ;  /* 0x0000000407048211 */ /* 0x001fe200078208ff */
[----:B------:R-:W-:Y:S01]  /*19a0*/  IMAD R16, R6, UR5, RZ ;  /* 0x0000000506107c24 */ /* 0x000fe2000f8e02ff */
[----:B---3--:R-:W-:-:S02]  /*19b0*/  LEA R18, P2, R13, UR16, 0x2 ;  /* 0x000000100d127c11 */ /* 0x008fc4000f8410ff */
[----:B------:R-:W-:Y:S02]  /*19c0*/  @!P0 LEA.HI.X R5, R7, R5, R12, 0x1, P1 ;  /* 0x0000000507058211 */ /* 0x000fe400008f0c0c */
[----:B------:R-:W-:Y:S02]  /*19d0*/  IADD3 R7, P1, PT, R3, R16, RZ ;  /* 0x0000001003077210 */ /* 0x000fe40007f3e0ff */
[----:B------:R-:W-:Y:S01]  /*19e0*/  LEA.HI.X R19, R13, UR17, R14, 0x2, P2 ;  /* 0x000000110d137c11 */ /* 0x000fe200090f140e */
[----:B------:R-:W-:Y:S01]  /*19f0*/  USHF.L.U32 UR4, UR5, 0x4, URZ ;  /* 0x0000000405047899 */ /* 0x000fe200080006ff */
[----:B------:R-:W-:Y:S02]  /*1a00*/  LEA.HI.X.SX32 R16, R16, RZ, 0x1, P1 ;  /* 0x000000ff10107211 */ /* 0x000fe400008f0eff */
[----:B------:R-:W-:Y:S02]  /*1a10*/  CS2R R12, SRZ ;  /* 0x00000000000c7805 */ /* 0x000fe4000001ff00 */
[----:B--2---:R-:W-:Y:S01]  /*1a20*/  LEA R52, P1, R7, UR20, 0x2 ;  /* 0x0000001407347c11 */ /* 0x004fe2000f8210ff */
[----:B------:R-:W-:Y:S01]  /*1a30*/  IMAD.WIDE R26, R27, 0x4, R18 ;  /* 0x000000041b1a7825 */ /* 0x000fe200078e0212 */
[----:B------:R-:W-:-:S02]  /*1a40*/  CS2R R14, SRZ ;  /* 0x00000000000e7805 */ /* 0x000fc4000001ff00 */
[----:B------:R-:W-:Y:S01]  /*1a50*/  LEA.HI.X R53, R7, UR21, R16, 0x2, P1 ;  /* 0x0000001507357c11 */ /* 0x000fe200088f1410 */
[----:B-1----:R-:W-:Y:S02]  /*1a60*/  IMAD R7, R6, UR6, RZ ;  /* 0x0000000606077c24 */ /* 0x002fe4000f8e02ff */
[----:B------:R-:W2:Y:S03]  /*1a70*/  LDG.E.CONSTANT R26, desc[UR14][R26.64] ;  /* 0x0000000e1a1a7981 */ /* 0x000ea6000c1e9900 */
[----:B------:R-:W-:Y:S01]  /*1a80*/  IADD3 R16, P1, PT, R40, R7, RZ ;  /* 0x0000000728107210 */ /* 0x000fe20007f3e0ff */
[----:B------:R-:W3:Y:S01]  /*1a90*/  LDG.E.CONSTANT R52, desc[UR14][R52.64] ;  /* 0x0000000e34347981 */ /* 0x000ee2000c1e9900 */
[----:B------:R-:W-:Y:S02]  /*1aa0*/  MOV R25, UR4 ;  /* 0x0000000400197c02 */ /* 0x000fe40008000f00 */
[----:B------:R-:W-:Y:S01]  /*1ab0*/  LEA.HI.X.SX32 R7, R7, RZ, 0x1, P1 ;  /* 0x000000ff07077211 */ /* 0x000fe200008f0eff */
[----:B------:R-:W4:Y:S01]  /*1ac0*/  @!P0 LDG.E.128.CONSTANT R12, desc[UR14][R4.64] ;  /* 0x0000000e040c8981 */ /* 0x000f22000c1e9d00 */
[----:B------:R-:W-:Y:S01]  /*1ad0*/  LEA R6, P1, R16, UR18, 0x1 ;  /* 0x0000001210067c11 */ /* 0x000fe2000f8208ff */
[----:B------:R-:W-:Y:S01]  /*1ae0*/  IMAD.WIDE R24, R25, 0x4, R18 ;  /* 0x0000000419187825 */ /* 0x000fe200078e0212 */
[----:B------:R-:W-:-:S02]  /*1af0*/  UIMAD UR4, UR5, 0x18, URZ ;  /* 0x00000018050478a4 */ /* 0x000fc4000f8e02ff */
[----:B------:R-:W-:Y:S02]  /*1b00*/  LEA.HI.X R7, R16, UR19, R7, 0x1, P1 ;  /* 0x0000001310077c11 */ /* 0x000fe400088f0c07 */
[----:B------:R2:W5:Y:S02]  /*1b10*/  LDG.E.CONSTANT R20, desc[UR14][R24.64] ;  /* 0x0000000e18147981 */ /* 0x000564000c1e9900 */
[----:B------:R-:W-:Y:S02]  /*1b20*/  IMAD.U32 R23, RZ, RZ, UR4 ;  /* 0x00000004ff177e24 */ /* 0x000fe4000f8e00ff */
[----:B------:R-:W5:Y:S02]  /*1b30*/  LDG.E.128.CONSTANT R4, desc[UR14][R6.64] ;  /* 0x0000000e06047981 */ /* 0x000f64000c1e9d00 */
[----:B------:R-:W-:Y:S02]  /*1b40*/  IMAD.WIDE R22, R23, 0x4, R18 ;  /* 0x0000000417167825 */ /* 0x000fe400078e0212 */
[----:B------:R3:W5:Y:S04]  /*1b50*/  LDG.E.CONSTANT R16, desc[UR14][R18.64] ;  /* 0x0000000e12107981 */ /* 0x000768000c1e9900 */
[----:B------:R0:W5:Y:S01]  /*1b60*/  LDG.E.CONSTANT R22, desc[UR14][R22.64] ;  /* 0x0000000e16167981 */ /* 0x000162000c1e9900 */
[----:B------:R-:W-:-:S02]  /*1b70*/  IMAD.MOV.U32 R21, RZ, RZ, 0x64006400 ;  /* 0x64006400ff157424 */ /* 0x000fc400078e00ff */
[----:B------:R-:W-:Y:S01]  /*1b80*/  IMAD.MOV.U32 R17, RZ, RZ, 0x2c00 ;  /* 0x00002c00ff117424 */ /* 0x000fe200078e00ff */
[----:B------:R-:W-:-:S04]  /*1b90*/  UIADD3 UR11, UPT, UPT, UR11, 0x1, URZ ;  /* 0x000000010b0b7890 */ /* 0x000fc8000fffe0ff */
[----:B------:R-:W-:Y:S02]  /*1ba0*/  UISETP.NE.AND UP0, UPT, UR11, URZ, UPT ;  /* 0x000000ff0b00728c */ /* 0x000fe4000bf05270 */
[----:B------:R-:W-:Y:S01]  /*1bb0*/  UIADD3 UR9, UPT, UPT, UR9, 0x1, URZ ;  /* 0x0000000109097890 */ /* 0x000fe2000fffe0ff */
[----:B--2---:R-:W-:Y:S02]  /*1bc0*/  SHF.R.U32.HI R24, RZ, 0x8, R26 ;  /* 0x00000008ff187819 */ /* 0x004fe4000001161a */
[--C-:B------:R-:W-:Y:S02]  /*1bd0*/  LOP3.LUT R25, R26, 0xf000f, R21.reuse, 0xea, !PT ;  /* 0x000f000f1a197812 */ /* 0x100fe400078eea15 */
[----:B---3--:R-:W-:Y:S02]  /*1be0*/  SHF.R.U32.HI R18, RZ, 0x8, R52 ;  /* 0x00000008ff127819 */ /* 0x008fe40000011634 */
[C-C-:B------:R-:W-:Y:S02]  /*1bf0*/  LOP3.LUT R27, R24.reuse, 0xf000f, R21.reuse, 0xea, !PT ;  /* 0x000f000f181b7812 */ /* 0x140fe400078eea15 */
[----:B------:R-:W-:-:S02]  /*1c00*/  LOP3.LUT R19, R24, 0xf000f0, R21, 0xea, !PT ;  /* 0x00f000f018137812 */ /* 0x000fc400078eea15 */
[--C-:B0-----:R-:W-:Y:S01]  /*1c10*/  LOP3.LUT R23, R52, 0xf000f, R21.reuse, 0xea, !PT ;  /* 0x000f000f34177812 */ /* 0x101fe200078eea15 */
[----:B----4-:R0:W-:Y:S01]  /*1c20*/  STS.128 [R43], R12 ;  /* 0x0000000c2b007388 */ /* 0x0101e20000000c00 */
[--C-:B------:R-:W-:Y:S02]  /*1c30*/  LOP3.LUT R26, R26, 0xf000f0, R21.reuse, 0xea, !PT ;  /* 0x00f000f01a1a7812 */ /* 0x100fe400078eea15 */
[--C-:B------:R-:W-:Y:S01]  /*1c40*/  LOP3.LUT R24, R52, 0xf000f0, R21.reuse, 0xea, !PT ;  /* 0x00f000f034187812 */ /* 0x100fe200078eea15 */
[----:B------:R-:W-:Y:S02]  /*1c50*/  HADD2 R25, R25, -1024, -1024 ;  /* 0xe400e40019197430 */ /* 0x000fe40000000000 */
[----:B------:R-:W-:Y:S02]  /*1c60*/  HADD2 R23, R23, -1024, -1024 ;  /* 0xe400e40017177430 */ /* 0x000fe40000000000 */
[-C--:B------:R-:W-:Y:S02]  /*1c70*/  HFMA2 R26, R26, R17.reuse.H0_H0, -64, -64 ;  /* 0xd400d4001a1a7431 */ /* 0x080fe40000040011 */
[----:B------:R-:W-:Y:S01]  /*1c80*/  HFMA2 R24, R24, R17.H0_H0, -64, -64 ;  /* 0xd400d40018187431 */ /* 0x000fe20000040011 */
[----:B0-----:R-:W-:-:S02]  /*1c90*/  LOP3.LUT R14, R18, 0xf000f0, R21, 0xea, !PT ;  /* 0x00f000f0120e7812 */ /* 0x001fc400078eea15 */
[----:B------:R-:W-:Y:S01]  /*1ca0*/  LOP3.LUT R13, R18, 0xf000f, R21, 0xea, !PT ;  /* 0x000f000f120d7812 */ /* 0x000fe200078eea15 */
[-C--:B------:R-:W-:Y:S02]  /*1cb0*/  HFMA2 R12, R19, R17.reuse.H0_H0, -64, -64 ;  /* 0xd400d400130c7431 */ /* 0x080fe40000040011 */
[----:B------:R-:W-:Y:S02]  /*1cc0*/  HFMA2 R19, R14, R17.H0_H0, -64, -64 ;  /* 0xd400d4000e137431 */ /* 0x000fe40000040011 */
[----:B------:R-:W-:Y:S02]  /*1cd0*/  HADD2 R18, R13, -1024, -1024 ;  /* 0xe400e4000d127430 */ /* 0x000fe40000000000 */
[----:B------:R-:W-:Y:S02]  /*1ce0*/  HADD2 R25, R25, -R23 ;  /* 0x8000001719197230 */ /* 0x000fe40000000000 */
[----:B------:R-:W-:Y:S02]  /*1cf0*/  HADD2 R27, R27, -1024, -1024 ;  /* 0xe400e4001b1b7430 */ /* 0x000fe40000000000 */
[----:B------:R-:W-:Y:S01]  /*1d00*/  HADD2 R13, R26, -R24 ;  /* 0x800000181a0d7230 */ /* 0x000fe20000000000 */
[----:B-----5:R-:W-:Y:S01]  /*1d10*/  SHF.R.U32.HI R26, RZ, 0x8, R20 ;  /* 0x00000008ff1a7819 */ /* 0x020fe20000011614 */
[----:B------:R-:W-:-:S02]  /*1d20*/  HADD2 R15, R12, -R19 ;  /* 0x800000130c0f7230 */ /* 0x000fc40000000000 */
[----:B------:R-:W-:Y:S01]  /*1d30*/  HFMA2 R12, R25, R4, RZ.H0_H0 ;  /* 0x00000004190c7231 */ /* 0x000fe200000400ff */
[C-C-:B------:R-:W-:Y:S01]  /*1d40*/  LOP3.LUT R25, R20.reuse, 0xf000f, R21.reuse, 0xea, !PT ;  /* 0x000f000f14197812 */ /* 0x140fe200078eea15 */
[----:B------:R-:W-:Y:S01]  /*1d50*/  HADD2 R14, R27, -R18 ;  /* 0x800000121b0e7230 */ /* 0x000fe20000000000 */
[--C-:B------:R-:W-:Y:S02]  /*1d60*/  LOP3.LUT R20, R20, 0xf000f0, R21.reuse, 0xea, !PT ;  /* 0x00f000f014147812 */ /* 0x100fe400078eea15 */
[C-C-:B------:R-:W-:Y:S02]  /*1d70*/  LOP3.LUT R27, R26.reuse, 0xf000f, R21.reuse, 0xea, !PT ;  /* 0x000f000f1a1b7812 */ /* 0x140fe400078eea15 */
[----:B------:R-:W-:Y:S01]  /*1d80*/  LOP3.LUT R26, R26, 0xf000f0, R21, 0xea, !PT ;  /* 0x00f000f01a1a7812 */ /* 0x000fe200078eea15 */
[----:B------:R-:W-:Y:S02]  /*1d90*/  HFMA2 R13, R13, R5, RZ.H0_H0 ;  /* 0x000000050d0d7231 */ /* 0x000fe400000400ff */
[----:B------:R-:W-:-:S02]  /*1da0*/  HFMA2 R14, R14, R6, RZ.H0_H0 ;  /* 0x000000060e0e7231 */ /* 0x000fc400000400ff */
[----:B------:R-:W-:Y:S02]  /*1db0*/  HFMA2 R15, R15, R7, RZ.H0_H0 ;  /* 0x000000070f0f7231 */ /* 0x000fe400000400ff */
[----:B------:R-:W-:Y:S02]  /*1dc0*/  HADD2 R25, R25, -1024, -1024 ;  /* 0xe400e40019197430 */ /* 0x000fe40000000000 */
[-C--:B------:R-:W-:Y:S02]  /*1dd0*/  HFMA2 R20, R20, R17.reuse.H0_H0, -64, -64 ;  /* 0xd400d40014147431 */ /* 0x080fe40000040011 */
[----:B------:R-:W-:Y:S02]  /*1de0*/  HADD2 R27, R27, -1024, -1024 ;  /* 0xe400e4001b1b7430 */ /* 0x000fe40000000000 */
[----:B------:R-:W-:Y:S01]  /*1df0*/  HFMA2 R26, R26, R17.H0_H0, -64, -64 ;  /* 0xd400d4001a1a7431 */ /* 0x000fe20000040011 */
[----:B------:R0:W-:Y:S01]  /*1e00*/  STS.128 [R44+0x480], R12 ;  /* 0x0004800c2c007388 */ /* 0x0001e20000000c00 */
[----:B------:R-:W-:Y:S01]  /*1e10*/  HADD2 R25, R25, -R23 ;  /* 0x8000001719197230 */ /* 0x000fe20000000000 */
[----:B------:R-:W-:-:S02]  /*1e20*/  SHF.R.U32.HI R52, RZ, 0x8, R22 ;  /* 0x00000008ff347819 */ /* 0x000fc40000011616 */
[C-C-:B------:R-:W-:Y:S01]  /*1e30*/  LOP3.LUT R45, R22.reuse, 0xf000f0, R21.reuse, 0xea, !PT ;  /* 0x00f000f0162d7812 */ /* 0x140fe200078eea15 */
[----:B0-----:R-:W-:Y:S01]  /*1e40*/  HADD2 R13, R20, -R24 ;  /* 0x80000018140d7230 */ /* 0x001fe20000000000 */
[----:B------:R-:W-:Y:S01]  /*1e50*/  SHF.R.U32.HI R20, RZ, 0x8, R16 ;  /* 0x00000008ff147819 */ /* 0x000fe20000011610 */
[----:B------:R-:W-:Y:S02]  /*1e60*/  HADD2 R14, R27, -R18 ;  /* 0x800000121b0e7230 */ /* 0x000fe40000000000 */
[----:B------:R-:W-:Y:S01]  /*1e70*/  HADD2 R15, R26, -R19 ;  /* 0x800000131a0f7230 */ /* 0x000fe20000000000 */
[--C-:B------:R-:W-:Y:S01]  /*1e80*/  LOP3.LUT R27, R22, 0xf000f, R21.reuse, 0xea, !PT ;  /* 0x000f000f161b7812 */ /* 0x100fe200078eea15 */
[----:B------:R-:W-:Y:S01]  /*1e90*/  HFMA2 R12, R25, R4, RZ.H0_H0 ;  /* 0x00000004190c7231 */ /* 0x000fe200000400ff */
[--C-:B------:R-:W-:Y:S01]  /*1ea0*/  LOP3.LUT R26, R16, 0xf000f, R21.reuse, 0xea, !PT ;  /* 0x000f000f101a7812 */ /* 0x100fe200078eea15 */
[----:B------:R-:W-:Y:S01]  /*1eb0*/  HFMA2 R13, R13, R5, RZ.H0_H0 ;  /* 0x000000050d0d7231 */ /* 0x000fe200000400ff */
[--C-:B------:R-:W-:Y:S01]  /*1ec0*/  LOP3.LUT R25, R20, 0xf000f, R21.reuse, 0xea, !PT ;  /* 0x000f000f14197812 */ /* 0x100fe200078eea15 */
[----:B------:R-:W-:Y:S01]  /*1ed0*/  HFMA2 R14, R14, R6, RZ.H0_H0 ;  /* 0x000000060e0e7231 */ /* 0x000fe200000400ff */
[--C-:B------:R-:W-:Y:S01]  /*1ee0*/  LOP3.LUT R22, R52, 0xf000f, R21.reuse, 0xea, !PT ;  /* 0x000f000f34167812 */ /* 0x100fe200078eea15 */
[----:B------:R-:W-:Y:S01]  /*1ef0*/  HFMA2 R15, R15, R7, RZ.H0_H0 ;  /* 0x000000070f0f7231 */ /* 0x000fe200000400ff */
[----:B------:R-:W-:-:S02]  /*1f00*/  LOP3.LUT R16, R16, 0xf000f0, R21, 0xea, !PT ;  /* 0x00f000f010107812 */ /* 0x000fc400078eea15 */
[--C-:B------:R-:W-:Y:S02]  /*1f10*/  LOP3.LUT R20, R20, 0xf000f0, R21.reuse, 0xea, !PT ;  /* 0x00f000f014147812 */ /* 0x100fe400078eea15 */
[----:B------:R-:W-:Y:S01]  /*1f20*/  LOP3.LUT R52, R52, 0xf000f0, R21, 0xea, !PT ;  /* 0x00f000f034347812 */ /* 0x000fe200078eea15 */
[----:B------:R0:W-:Y:S01]  /*1f30*/  STS.128 [R44+0x900], R12 ;  /* 0x0009000c2c007388 */ /* 0x0001e20000000c00 */
[----:B------:R-:W-:Y:S02]  /*1f40*/  HADD2 R26, R26, -1024, -1024 ;  /* 0xe400e4001a1a7430 */ /* 0x000fe40000000000 */
[-C--:B------:R-:W-:Y:S02]  /*1f50*/  HFMA2 R16, R16, R17.reuse.H0_H0, -64, -64 ;  /* 0xd400d40010107431 */ /* 0x080fe40000040011 */
[----:B------:R-:W-:Y:S02]  /*1f60*/  HADD2 R27, R27, -1024, -1024 ;  /* 0xe400e4001b1b7430 */ /* 0x000fe40000000000 */
[----:B------:R-:W-:-:S02]  /*1f70*/  HFMA2 R45, R45, R17.H0_H0, -64, -64 ;  /* 0xd400d4002d2d7431 */ /* 0x000fc40000040011 */
[----:B------:R-:W-:Y:S02]  /*1f80*/  HADD2 R25, R25, -1024, -1024 ;  /* 0xe400e40019197430 */ /* 0x000fe40000000000 */
[----:B------:R-:W-:Y:S02]  /*1f90*/  HADD2 R22, R22, -1024, -1024 ;  /* 0xe400e40016167430 */ /* 0x000fe40000000000 */
[-C--:B0-----:R-:W-:Y:S02]  /*1fa0*/  HFMA2 R12, R20, R17.reuse.H0_H0, -64, -64 ;  /* 0xd400d400140c7431 */ /* 0x081fe40000040011 */
[----:B------:R-:W-:Y:S02]  /*1fb0*/  HFMA2 R13, R52, R17.H0_H0, -64, -64 ;  /* 0xd400d400340d7431 */ /* 0x000fe40000040011 */
[--C-:B------:R-:W-:Y:S02]  /*1fc0*/  HADD2 R26, R26, -R23.reuse ;  /* 0x800000171a1a7230 */ /* 0x100fe40000000000 */
[----:B------:R-:W-:-:S02]  /*1fd0*/  HADD2 R20, R27, -R23 ;  /* 0x800000171b147230 */ /* 0x000fc40000000000 */
[--C-:B------:R-:W-:Y:S02]  /*1fe0*/  HADD2 R17, R16, -R24.reuse ;  /* 0x8000001810117230 */ /* 0x100fe40000000000 */
[----:B------:R-:W-:Y:S02]  /*1ff0*/  HADD2 R21, R45, -R24 ;  /* 0x800000182d157230 */ /* 0x000fe40000000000 */
[--C-:B------:R-:W-:Y:S02]  /*2000*/  HADD2 R25, R25, -R18.reuse ;  /* 0x8000001219197230 */ /* 0x100fe40000000000 */
[----:B------:R-:W-:Y:S02]  /*2010*/  HADD2 R22, R22, -R18 ;  /* 0x8000001216167230 */ /* 0x000fe40000000000 */
[--C-:B------:R-:W-:Y:S02]  /*2020*/  HADD2 R12, R12, -R19.reuse ;  /* 0x800000130c0c7230 */ /* 0x100fe40000000000 */
[----:B------:R-:W-:-:S02]  /*2030*/  HADD2 R13, R13, -R19 ;  /* 0x800000130d0d7230 */ /* 0x000fc40000000000 */
[-C--:B------:R-:W-:Y:S02]  /*2040*/  HFMA2 R16, R26, R4.reuse, RZ.H0_H0 ;  /* 0x000000041a107231 */ /* 0x080fe400000400ff */
[----:B------:R-:W-:Y:S02]  /*2050*/  HFMA2 R20, R20, R4, RZ.H0_H0 ;  /* 0x0000000414147231 */ /* 0x000fe400000400ff */
[-C--:B------:R-:W-:Y:S02]  /*2060*/  HFMA2 R17, R17, R5.reuse, RZ.H0_H0 ;  /* 0x0000000511117231 */ /* 0x080fe400000400ff */
[----:B------:R-:W-:Y:S02]  /*2070*/  HFMA2 R21, R21, R5, RZ.H0_H0 ;  /* 0x0000000515157231 */ /* 0x000fe400000400ff */
[-C--:B------:R-:W-:Y:S02]  /*2080*/  HFMA2 R18, R25, R6.reuse, RZ.H0_H0 ;  /* 0x0000000619127231 */ /* 0x080fe400000400ff */
[----:B------:R-:W-:-:S02]  /*2090*/  HFMA2 R22, R22, R6, RZ.H0_H0 ;  /* 0x0000000616167231 */ /* 0x000fc400000400ff */
[-C--:B------:R-:W-:Y:S02]  /*20a0*/  HFMA2 R19, R12, R7.reuse, RZ.H0_H0 ;  /* 0x000000070c137231 */ /* 0x080fe400000400ff */
[----:B------:R-:W-:-:S03]  /*20b0*/  HFMA2 R23, R13, R7, RZ.H0_H0 ;  /* 0x000000070d177231 */ /* 0x000fc600000400ff */
[----:B------:R0:W-:Y:S04]  /*20c0*/  STS.128 [R44], R16 ;  /* 0x000000102c007388 */ /* 0x0001e80000000c00 */
[----:B------:R1:W-:Y:S01]  /*20d0*/  STS.128 [R44+0xd80], R20 ;  /* 0x000d80142c007388 */ /* 0x0003e20000000c00 */
[----:B------:R-:W-:Y:S01]  /*20e0*/  MOV R24, R48 ;  /* 0x0000003000187202 */ /* 0x000fe20000000f00 */
[----:B------:R-:W-:Y:S01]  /*20f0*/  BAR.SYNC.DEFER_BLOCKING 0x0 ;  /* 0x0000000000007b1d */ /* 0x000fe20000010000 */
[----:B------:R-:W-:Y:S02]  /*2100*/  MOV R12, R46 ;  /* 0x0000002e000c7202 */ /* 0x000fe40000000f00 */
[----:B------:R-:W-:-:S03]  /*2110*/  IADD3 R4, P1, PT, R46, 0x20, RZ ;  /* 0x000000202e047810 */ /* 0x000fc60007f3e0ff */
[----:B------:R-:W-:Y:S04]  /*2120*/  LDSM.16.M88.4 R24, [R24] ;  /* 0x000000001818783b */ /* 0x000fe80000000200 */
[----:B------:R-:W2:Y:S01]  /*2130*/  LDSM.16.MT88.4 R12, [R12] ;  /* 0x000000000c0c783b */ /* 0x000ea20000004200 */
[----:B------:R-:W-:-:S05]  /*2140*/  IMAD.X R5, RZ, RZ, R47, P1 ;  /* 0x000000ffff057224 */ /* 0x000fca00008e062f */
[----:B------:R-:W-:Y:S02]  /*2150*/  MOV R4, R4 ;  /* 0x0000000400047202 */ /* 0x000fe40000000f00 */
[----:B0-----:R-:W-:-:S04]  /*2160*/  IADD3 R16, P1, PT, R48, 0x20, RZ ;  /* 0x0000002030107810 */ /* 0x001fc80007f3e0ff */
[----:B------:R-:W0:Y:S01]  /*2170*/  LDSM.16.MT88.4 R4, [R4] ;  /* 0x000000000404783b */ /* 0x000e220000004200 */
[----:B------:R-:W-:Y:S01]  /*2180*/  IADD3 R52, P2, PT, R46, 0x900, RZ ;  /* 0x000009002e347810 */ /* 0x000fe20007f5e0ff */
[----:B------:R-:W-:-:S04]  /*2190*/  IMAD.X R17, RZ, RZ, R49, P1 ;  /* 0x000000ffff117224 */ /* 0x000fc800008e0631 */
[----:B------:R-:W-:-:S05]  /*21a0*/  IMAD.X R53, RZ, RZ, R47, P2 ;  /* 0x000000ffff357224 */ /* 0x000fca00010e062f */
[----:B-1----:R-:W-:-:S06]  /*21b0*/  MOV R20, R52 ;  /* 0x0000003400147202 */ /* 0x002fcc0000000f00 */
[----:B------:R-:W-:Y:S01]  /*21c0*/  LDSM.16.MT88.4 R20, [R20] ;  /* 0x000000001414783b */ /* 0x000fe20000004200 */
[----:B--2---:R-:W-:Y:S01]  /*21d0*/  HMMA.16816.F32 R32, R24, R12, R32 ;  /* 0x0000000c1820723c */ /* 0x004fe20000001820 */
[----:B------:R-:W-:Y:S02]  /*21e0*/  MOV R13, R16 ;  /* 0x00000010000d7202 */ /* 0x000fe40000000f00 */
[----:B------:R-:W-:-:S05]  /*21f0*/  MOV R16, R50 ;  /* 0x0000003200107202 */ /* 0x000fca0000000f00 */
[C---:B------:R-:W-:Y:S01]  /*2200*/  HMMA.16816.F32 R8, R24.reuse, R14, R8 ;  /* 0x0000000e1808723c */ /* 0x040fe20000001808 */
[----:B------:R-:W1:Y:S04]  /*2210*/  LDSM.16.M88.4 R12, [R13] ;  /* 0x000000000d0c783b */ /* 0x000e680000000200 */
[----:B------:R-:W2:Y:S03]  /*2220*/  LDSM.16.MT88.4 R16, [R16] ;  /* 0x000000001010783b */ /* 0x000ea60000004200 */
[C---:B0-----:R-:W-:Y:S08]  /*2230*/  HMMA.16816.F32 R36, R24.reuse, R4, R36 ;  /* 0x000000041824723c */ /* 0x041ff00000001824 */
[----:B------:R-:W-:Y:S08]  /*2240*/  HMMA.16816.F32 R28, R24, R6, R28 ;  /* 0x00000006181c723c */ /* 0x000ff0000000181c */
[C---:B-1----:R-:W-:Y:S08]  /*2250*/  HMMA.16816.F32 R32, R12.reuse, R20, R32 ;  /* 0x000000140c20723c */ /* 0x042ff00000001820 */
[C---:B------:R-:W-:Y:S08]  /*2260*/  HMMA.16816.F32 R8, R12.reuse, R22, R8 ;  /* 0x000000160c08723c */ /* 0x040ff00000001808 */
[C---:B--2---:R-:W-:Y:S08]  /*2270*/  HMMA.16816.F32 R36, R12.reuse, R16, R36 ;  /* 0x000000100c24723c */ /* 0x044ff00000001824 */
[----:B------:R-:W-:Y:S01]  /*2280*/  HMMA.16816.F32 R28, R12, R18, R28 ;  /* 0x000000120c1c723c */ /* 0x000fe2000000181c */
[----:B------:R-:W-:-:S04]  /*2290*/  NOP ;  /* 0x0000000000007918 */ /* 0x000fc80000000000 */
[----:B------:R-:W-:-:S15]  /*22a0*/  BRA.U UP0, `(.L_x_1) ;  /* 0xfffffff500207547 */ /* 0x000fde000b83ffff */
.L_x_0:
[----:B------:R-:W0:Y:S01]  /*22b0*/  S2R R2, SR_TID.X ;  /* 0x0000000000027919 */ /* 0x000e220000002100 */
[----:B------:R-:W1:Y:S01]  /*22c0*/  LDCU UR11, c[0x0][0x3a8] ;  /* 0x00007500ff0b77ac */ /* 0x000e620008000800 */
[----:B------:R-:W-:Y:S01]  /*22d0*/  MOV R5, UR12 ;  /* 0x0000000c00057c02 */ /* 0x000fe20008000f00 */
[----:B------:R-:W2:Y:S01]  /*22e0*/  S2R R3, SR_TID.Y ;  /* 0x0000000000037919 */ /* 0x000ea20000002200 */
[----:B------:R-:W3:Y:S01]  /*22f0*/  LDCU.64 UR8, c[0x0][0x3b8] ;  /* 0x00007700ff0877ac */ /* 0x000ee20008000a00 */
[----:B-1----:R-:W-:-:S06]  /*2300*/  UIMAD.WIDE UR4, UR6, UR11, URZ ;  /* 0x0000000b060472a5 */ /* 0x002fcc000f8e02ff */
[----:B------:R-:W-:Y:S01]  /*2310*/  IMAD.U32 R4, RZ, RZ, UR4 ;  /* 0x00000004ff047e24 */ /* 0x000fe2000f8e00ff */
[----:B------:R-:W-:Y:S01]  /*2320*/  UIMAD UR4, UR5, UR7, URZ ;  /* 0x00000007050472a4 */ /* 0x000fe2000f8e02ff */
[----:B0-----:R-:W-:Y:S01]  /*2330*/  IMAD.SHL.U32 R0, R2, 0x2, RZ ;  /* 0x0000000202007824 */ /* 0x001fe200078e00ff */
[----:B------:R-:W-:-:S04]  /*2340*/  SHF.R.U32.HI R6, RZ, 0x2, R2 ;  /* 0x00000002ff067819 */ /* 0x000fc80000011602 */
[----:B------:R-:W-:Y:S01]  /*2350*/  LOP3.LUT R0, R0, 0x6, RZ, 0xc0, !PT ;  /* 0x0000000600007812 */ /* 0x000fe200078ec0ff */
[----:B------:R-:W-:Y:S02]  /*2360*/  IMAD R6, R5, 0x10, R6 ;  /* 0x0000001005067824 */ /* 0x000fe400078e0206 */
[----:B------:R-:W-:Y:S02]  /*2370*/  IMAD.U32 R5, RZ, RZ, UR5 ;  /* 0x00000005ff057e24 */ /* 0x000fe4000f8e00ff */
[----:B--2---:R-:W-:Y:S01]  /*2380*/  IMAD R2, R3, 0x20, R0 ;  /* 0x0000002003027824 */ /* 0x004fe200078e0200 */
[C---:B------:R-:W-:Y:S01]  /*2390*/  ISETP.GE.AND P2, PT, R6.reuse, UR11, PT ;  /* 0x0000000b06007c0c */ /* 0x040fe2000bf46270 */
[----:B------:R-:W-:Y:S01]  /*23a0*/  IMAD.MOV.U32 R3, RZ, RZ, RZ ;  /* 0x000000ffff037224 */ /* 0x000fe200078e00ff */
[C---:B------:R-:W-:Y:S01]  /*23b0*/  ISETP.GE.AND P1, PT, R6.reuse, UR11, PT ;  /* 0x0000000b06007c0c */ /* 0x040fe2000bf26270 */
[----:B------:R-:W-:Y:S02]  /*23c0*/  VIADD R0, R6, 0x8 ;  /* 0x0000000806007836 */ /* 0x000fe40000000000 */
[----:B------:R-:W-:-:S03]  /*23d0*/  IMAD.WIDE.U32 R2, R4, UR7, R2 ;  /* 0x0000000704027c25 */ /* 0x000fc6000f8e0002 */
[----:B------:R-:W-:Y:S02]  /*23e0*/  ISETP.GE.AND P0, PT, R0, UR11, PT ;  /* 0x0000000b00007c0c */ /* 0x000fe4000bf06270 */
[----:B------:R-:W-:Y:S01]  /*23f0*/  IADD3 R5, P3, PT, R2, UR10, RZ ;  /* 0x0000000a02057c10 */ /* 0x000fe2000ff7e0ff */
[----:B------:R-:W-:Y:S02]  /*2400*/  IMAD R2, R0, UR6, RZ ;  /* 0x0000000600027c24 */ /* 0x000fe4000f8e02ff */
[----:B------:R-:W-:Y:S01]  /*2410*/  IMAD R0, R6, UR6, RZ ;  /* 0x0000000606007c24 */ /* 0x000fe2000f8e02ff */
[----:B------:R-:W-:Y:S02]  /*2420*/  IADD3.X R7, PT, PT, R3, UR4, RZ, P3, !PT ;  /* 0x0000000403077c10 */ /* 0x000fe40009ffe4ff */
[-C--:B------:R-:W-:Y:S02]  /*2430*/  IADD3 R3, P4, PT, R2, R5.reuse, RZ ;  /* 0x0000000502037210 */ /* 0x080fe40007f9e0ff */
[----:B------:R-:W-:-:S02]  /*2440*/  IADD3 R5, P3, PT, R0, R5, RZ ;  /* 0x0000000500057210 */ /* 0x000fc40007f7e0ff */
[-C--:B------:R-:W-:Y:S02]  /*2450*/  LEA.HI.X.SX32 R6, R2, R7.reuse, 0x1, P4 ;  /* 0x0000000702067211 */ /* 0x080fe400020f0eff */
[----:B------:R-:W-:Y:S02]  /*2460*/  LEA.HI.X.SX32 R0, R0, R7, 0x1, P3 ;  /* 0x0000000700007211 */ /* 0x000fe400018f0eff */
[----:B---3--:R-:W-:Y:S02]  /*2470*/  LEA R4, P3, R5, UR8, 0x1 ;  /* 0x0000000805047c11 */ /* 0x008fe4000f8608ff */
[----:B------:R-:W-:Y:S02]  /*2480*/  LEA R2, P4, R3, UR8, 0x1 ;  /* 0x0000000803027c11 */ /* 0x000fe4000f8808ff */
[----:B------:R-:W-:Y:S02]  /*2490*/  @!P2 F2FP.F16.F32.PACK_AB R32, RZ, R32 ;  /* 0x00000020ff20a23e */ /* 0x000fe400000000ff */
[----:B------:R-:W-:-:S02]  /*24a0*/  @!P2 F2FP.F16.F32.PACK_AB R33, RZ, R33 ;  /* 0x00000021ff21a23e */ /* 0x000fc400000000ff */
[----:B------:R-:W-:Y:S02]  /*24b0*/  LEA.HI.X R5, R5, UR9, R0, 0x1, P3 ;  /* 0x0000000905057c11 */ /* 0x000fe400098f0c00 */
[----:B------:R-:W-:Y:S02]  /*24c0*/  @!P0 F2FP.F16.F32.PACK_AB R34, RZ, R34 ;  /* 0x00000022ff22823e */ /* 0x000fe400000000ff */
[----:B------:R-:W-:Y:S01]  /*24d0*/  @!P0 F2FP.F16.F32.PACK_AB R35, RZ, R35 ;  /* 0x00000023ff23823e */ /* 0x000fe200000000ff */
[----:B------:R0:W-:Y:S01]  /*24e0*/  @!P2 STG.E.U16 desc[UR14][R4.64], R32 ;  /* 0x000000200400a986 */ /* 0x0001e2000c10150e */
[----:B------:R-:W-:Y:S02]  /*24f0*/  LEA.HI.X R3, R3, UR9, R6, 0x1, P4 ;  /* 0x0000000903037c11 */ /* 0x000fe4000a0f0c06 */
[----:B------:R-:W-:Y:S01]  /*2500*/  @!P1 F2FP.F16.F32.PACK_AB R8, RZ, R8 ;  /* 0x00000008ff08923e */ /* 0x000fe200000000ff */
[----:B------:R0:W-:Y:S01]  /*2510*/  @!P2 STG.E.U16 desc[UR14][R4.64+0x2], R33 ;  /* 0x000002210400a986 */ /* 0x0001e2000c10150e */
[----:B------:R-:W-:-:S02]  /*2520*/  @!P1 F2FP.F16.F32.PACK_AB R9, RZ, R9 ;  /* 0x00000009ff09923e */ /* 0x000fc400000000ff */
[----:B------:R-:W-:Y:S01]  /*2530*/  @!P0 F2FP.F16.F32.PACK_AB R10, RZ, R10 ;  /* 0x0000000aff0a823e */ /* 0x000fe200000000ff */
[----:B------:R0:W-:Y:S01]  /*2540*/  @!P0 STG.E.U16 desc[UR14][R2.64], R34 ;  /* 0x0000002202008986 */ /* 0x0001e2000c10150e */
[----:B------:R-:W-:Y:S02]  /*2550*/  @!P0 F2FP.F16.F32.PACK_AB R11, RZ, R11 ;  /* 0x0000000bff0b823e */ /* 0x000fe400000000ff */
[----:B------:R-:W-:Y:S01]  /*2560*/  @!P1 F2FP.F16.F32.PACK_AB R36, RZ, R36 ;  /* 0x00000024ff24923e */ /* 0x000fe200000000ff */
[----:B------:R0:W-:Y:S01]  /*2570*/  @!P0 STG.E.U16 desc[UR14][R2.64+0x2], R35 ;  /* 0x0000022302008986 */ /* 0x0001e2000c10150e */
[----:B------:R-:W-:Y:S02]  /*2580*/  @!P1 F2FP.F16.F32.PACK_AB R37, RZ, R37 ;  /* 0x00000025ff25923e */ /* 0x000fe400000000ff */
[----:B------:R-:W-:Y:S01]  /*2590*/  @!P0 F2FP.F16.F32.PACK_AB R38, RZ, R38 ;  /* 0x00000026ff26823e */ /* 0x000fe200000000ff */
[----:B------:R0:W-:Y:S01]  /*25a0*/  @!P1 STG.E.U16 desc[UR14][R4.64+0x10], R8 ;  /* 0x0000100804009986 */ /* 0x0001e2000c10150e */
[----:B------:R-:W-:-:S02]  /*25b0*/  @!P0 F2FP.F16.F32.PACK_AB R39, RZ, R39 ;  /* 0x00000027ff27823e */ /* 0x000fc400000000ff */
[----:B------:R-:W-:Y:S01]  /*25c0*/  @!P1 F2FP.F16.F32.PACK_AB R28, RZ, R28 ;  /* 0x0000001cff1c923e */ /* 0x000fe200000000ff */
[----:B------:R0:W-:Y:S01]  /*25d0*/  @!P1 STG.E.U16 desc[UR14][R4.64+0x12], R9 ;  /* 0x0000120904009986 */ /* 0x0001e2000c10150e */
[----:B------:R-:W-:-:S03]  /*25e0*/  @!P1 F2FP.F16.F32.PACK_AB R29, RZ, R29 ;  /* 0x0000001dff1d923e */ /* 0x000fc600000000ff */
[----:B------:R0:W-:Y:S04]  /*25f0*/  @!P0 STG.E.U16 desc[UR14][R2.64+0x10], R10 ;  /* 0x0000100a02008986 */ /* 0x0001e8000c10150e */
[----:B------:R0:W-:Y:S04]  /*2600*/  @!P0 STG.E.U16 desc[UR14][R2.64+0x12], R11 ;  /* 0x0000120b02008986 */ /* 0x0001e8000c10150e */
[----:B------:R0:W-:Y:S04]  /*2610*/  @!P1 STG.E.U16 desc[UR14][R4.64+0x20], R36 ;  /* 0x0000202404009986 */ /* 0x0001e8000c10150e */
[----:B------:R0:W-:Y:S04]  /*2620*/  @!P1 STG.E.U16 desc[UR14][R4.64+0x22], R37 ;  /* 0x0000222504009986 */ /* 0x0001e8000c10150e */
[----:B------:R0:W-:Y:S04]  /*2630*/  @!P0 STG.E.U16 desc[UR14][R2.64+0x20], R38 ;  /* 0x0000202602008986 */ /* 0x0001e8000c10150e */
[----:B------:R0:W-:Y:S04]  /*2640*/  @!P0 STG.E.U16 desc[UR14][R2.64+0x22], R39 ;  /* 0x0000222702008986 */ /* 0x0001e8000c10150e */
[----:B------:R0:W-:Y:S04]  /*2650*/  @!P1 STG.E.U16 desc[UR14][R4.64+0x30], R28 ;  /* 0x0000301c04009986 */ /* 0x0001e8000c10150e */
[----:B------:R0:W-:Y:S01]  /*2660*/  @!P1 STG.E.U16 desc[UR14][R4.64+0x32], R29 ;  /* 0x0000321d04009986 */ /* 0x0001e2000c10150e */
[----:B------:R-:W-:Y:S05]  /*2670*/  @P0 EXIT ;  /* 0x000000000000094d */ /* 0x000fea0003800000 */
[----:B------:R-:W-:-:S04]  /*2680*/  F2FP.F16.F32.PACK_AB R30, R31, R30 ;  /* 0x0000001e1f1e723e */ /* 0x000fc800000000ff */
[----:B------:R-:W-:Y:S01]  /*2690*/  PRMT R0, R30, 0x7632, R0 ;  /* 0x000076321e007816 */ /* 0x000fe20000000000 */
[----:B------:R-:W-:Y:S04]  /*26a0*/  STG.E.U16 desc[UR14][R2.64+0x30], R30 ;  /* 0x0000301e02007986 */ /* 0x000fe8000c10150e */
[----:B------:R-:W-:Y:S01]  /*26b0*/  STG.E.U16 desc[UR14][R2.64+0x32], R0 ;  /* 0x0000320002007986 */ /* 0x000fe2000c10150e */
[----:B------:R-:W-:Y:S05]  /*26c0*/  EXIT ;  /* 0x000000000000794d */ /* 0x000fea0003800000 */
.L_x_2:
[----:B------:R-:W-:-:S00]  /*26d0*/  BRA `(.L_x_2) ;  /* 0xfffffffc00fc7947 */ /* 0x000fc0000383ffff */
[----:B------:R-:W-:-:S00]  /*26e0*/  NOP ;  /* 0x0000000000007918 */ /* 0x000fc00000000000 */
        /* <DEDUP_REMOVED lines=9> */
.L_x_7:


//--------------------- .text._ZN4vllm3awq31gemm_forward_4bit_cuda_m16nXk32ILi128EEEviiP6__halfPiS3_S4_iiiS3_ --------------------------
	.section	.text._ZN4vllm3awq31gemm_forward_4bit_cuda_m16nXk32ILi128EEEviiP6__halfPiS3_S4_iiiS3_,"ax",@progbits
	.align	128
        .global         _ZN4vllm3awq31gemm_forward_4bit_cuda_m16nXk32ILi128EEEviiP6__halfPiS3_S4_iiiS3_
        .type           _ZN4vllm3awq31gemm_forward_4bit_cuda_m16nXk32ILi128EEEviiP6__halfPiS3_S4_iiiS3_,@function
        .size           _ZN4vllm3awq31gemm_forward_4bit_cuda_m16nXk32ILi128EEEviiP6__halfPiS3_S4_iiiS3_,(.L_x_8 - _ZN4vllm3awq31gemm_forward_4bit_cuda_m16nXk32ILi128EEEviiP6__halfPiS3_S4_iiiS3_)
        .other          _ZN4vllm3awq31gemm_forward_4bit_cuda_m16nXk32ILi128EEEviiP6__halfPiS3_S4_iiiS3_,@"STO_CUDA_ENTRY STV_DEFAULT"
_ZN4vllm3awq31gemm_forward_4bit_cuda_m16nXk32ILi128EEEviiP6__halfPiS3_S4_iiiS3_:
.text._ZN4vllm3awq31gemm_forward_4bit_cuda_m16nXk32ILi128EEEviiP6__halfPiS3_S4_iiiS3_:
[----:B------:R-:W-:Y:S01]  /*0000*/  LDC R1, c[0x0][0x37c] ;  /* 0x0000df00ff017b82 */ /* 0x000fe20000000800 */
[----:B------:R-:W0:Y:S07]  /*0010*/  LDCU UR6, c[0x0][0x3b0] ;  /* 0x00007600ff0677ac */ /* 0x000e2e0008000800 */
[----:B------:R-:W1:Y:S01]  /*0020*/  S2UR UR11, SR_CTAID.X ;  /* 0x00000000000b79c3 */ /* 0x000e620000002500 */
[----:B------:R-:W2:Y:S01]  /*0030*/  S2R R40, SR_TID.Y ;  /* 0x0000000000287919 */ /* 0x000ea20000002200 */
[----:B------:R-:W-:Y:S01]  /*0040*/  CS2R R38, SRZ ;  /* 0x0000000000267805 */ /* 0x000fe2000001ff00 */
[----:B------:R-:W3:Y:S01]  /*0050*/  LDCU UR16, c[0x0][0x3a8] ;  /* 0x00007500ff1077ac */ /* 0x000ee20008000800 */
[----:B------:R-:W-:-:S02]  /*0060*/  CS2R R36, SRZ ;  /* 0x0000000000247805 */ /* 0x000fc4000001ff00 */
[----:B------:R-:W-:Y:S02]  /*0070*/  CS2R R10, SRZ ;  /* 0x00000000000a7805 */ /* 0x000fe4000001ff00 */
[----:B------:R-:W-:Y:S01]  /*0080*/  CS2R R22, SRZ ;  /* 0x0000000000167805 */ /* 0x000fe2000001ff00 */
[----:B------:R-:W4:Y:S01]  /*0090*/  LDCU UR13, c[0x0][0x384] ;  /* 0x00007080ff0d77ac */ /* 0x000f220008000800 */
[----:B------:R-:W-:Y:S02]  /*00a0*/  CS2R R20, SRZ ;  /* 0x0000000000147805 */ /* 0x000fe4000001ff00 */
[----:B------:R-:W-:Y:S02]  /*00b0*/  CS2R R26, SRZ ;  /* 0x00000000001a7805 */ /* 0x000fe4000001ff00 */
[----:B------:R-:W-:Y:S01]  /*00c0*/  CS2R R24, SRZ ;  /* 0x0000000000187805 */ /* 0x000fe2000001ff00 */
[----:B------:R-:W5:Y:S01]  /*00d0*/  LDCU UR18, c[0x0][0x3ac] ;  /* 0x00007580ff1277ac */ /* 0x000f620008000800 */
[----:B------:R-:W-:-:S02]  /*00e0*/  CS2R R16, SRZ ;  /* 0x0000000000107805 */ /* 0x000fc4000001ff00 */
[----:B------:R-:W-:Y:S02]  /*00f0*/  CS2R R18, SRZ ;  /* 0x0000000000127805 */ /* 0x000fe4000001ff00 */
[----:B------:R-:W-:Y:S02]  /*0100*/  CS2R R12, SRZ ;  /* 0x00000000000c7805 */ /* 0x000fe4000001ff00 */
[----:B------:R-:W-:Y:S02]  /*0110*/  CS2R R14, SRZ ;  /* 0x00000000000e7805 */ /* 0x000fe4000001ff00 */
[----:B------:R-:W-:Y:S01]  /*0120*/  CS2R R32, SRZ ;  /* 0x0000000000207805 */ /* 0x000fe2000001ff00 */
[----:B0-----:R-:W-:Y:S01]  /*0130*/  UIADD3 UR4, UPT, UPT, UR6, 0x7f, URZ ;  /* 0x0000007f06047890 */ /* 0x001fe2000fffe0ff */
[----:B------:R-:W-:Y:S02]  /*0140*/  CS2R R34, SRZ ;  /* 0x0000000000227805 */ /* 0x000fe4000001ff00 */
[----:B------:R-:W-:-:S02]  /*0150*/  CS2R R28, SRZ ;  /* 0x00000000001c7805 */ /* 0x000fc4000001ff00 */
[----:B------:R-:W-:Y:S01]  /*0160*/  CS2R R30, SRZ ;  /* 0x00000000001e7805 */ /* 0x000fe2000001ff00 */
[----:B---3--:R-:W-:Y:S02]  /*0170*/  UIADD3 UR7, UPT, UPT, UR16, 0xf, URZ ;  /* 0x0000000f10077890 */ /* 0x008fe4000fffe0ff */
[----:B------:R-:W-:Y:S02]  /*0180*/  USHF.R.S32.HI UR5, URZ, 0x1f, UR4 ;  /* 0x0000001fff057899 */ /* 0x000fe40008011404 */
[----:B------:R-:W-:Y:S01]  /*0190*/  USHF.R.S32.HI UR8, URZ, 0x1f, UR7 ;  /* 0x0000001fff087899 */ /* 0x000fe20008011407 */
[----:B----4-:R-:W-:Y:S01]  /*01a0*/  IMAD.U32 R2, RZ, RZ, UR13 ;  /* 0x0000000dff027e24 */ /* 0x010fe2000f8e00ff */
[----:B------:R-:W-:Y:S02]  /*01b0*/  ULEA.HI UR5, UR5, UR4, URZ, 0x7 ;  /* 0x0000000405057291 */ /* 0x000fe4000f8f38ff */
[----:B------:R-:W-:Y:S02]  /*01c0*/  ULEA.HI UR7, UR8, UR7, URZ, 0x4 ;  /* 0x0000000708077291 */ /* 0x000fe4000f8f20ff */
[----:B------:R-:W-:Y:S01]  /*01d0*/  USHF.R.S32.HI UR8, URZ, 0x7, UR5 ;  /* 0x00000007ff087899 */ /* 0x000fe20008011405 */
[----:B------:R-:W-:Y:S01]  /*01e0*/  IABS R5, R2 ;  /* 0x0000000200057213 */ /* 0x000fe20000000000 */
[----:B------:R-:W-:-:S02]  /*01f0*/  USHF.R.S32.HI UR7, URZ, 0x4, UR7 ;  /* 0x00000004ff077899 */ /* 0x000fc40008011407 */
[----:B-----5:R-:W-:Y:S01]  /*0200*/  USHF.R.S32.HI UR4, URZ, 0x1f, UR18 ;  /* 0x0000001fff047899 */ /* 0x020fe20008011412 */
[----:B------:R-:W0:Y:S01]  /*0210*/  I2F.RP R4, R5 ;  /* 0x0000000500047306 */ /* 0x000e220000209400 */
[----:B------:R-:W-:Y:S02]  /*0220*/  UIMAD UR9, UR8, UR7, URZ ;  /* 0x00000007080972a4 */ /* 0x000fe4000f8e02ff */
[----:B------:R-:W-:Y:S01]  /*0230*/  IMAD.U32 R6, RZ, RZ, UR8 ;  /* 0x00000008ff067e24 */ /* 0x000fe2000f8e00ff */
[----:B------:R-:W3:Y:S01]  /*0240*/  LDCU.64 UR14, c[0x0][0x358] ;  /* 0x00006b00ff0e77ac */ /* 0x000ee20008000a00 */
[----:B------:R-:W-:Y:S02]  /*0250*/  UIADD3 UR7, UPT, UPT, URZ, -UR9, URZ ;  /* 0x80000009ff077290 */ /* 0x000fe4000fffe0ff */
[----:B------:R-:W-:-:S03]  /*0260*/  UISETP.NE.U32.AND UP2, UPT, UR9, URZ, UPT ;  /* 0x000000ff0900728c */ /* 0x000fc6000bf45070 */
[----:B------:R-:W4:Y:S08]  /*0270*/  I2F.U32.RP R0, UR9 ;  /* 0x0000000900007d06 */ /* 0x000f300008209000 */
[----:B0-----:R-:W0:Y:S08]  /*0280*/  MUFU.RCP R4, R4 ;  /* 0x0000000400047308 */ /* 0x001e300000001000 */
[----:B----4-:R-:W4:Y:S01]  /*0290*/  MUFU.RCP R0, R0 ;  /* 0x0000000000007308 */ /* 0x010f220000001000 */
[----:B0-----:R-:W-:-:S07]  /*02a0*/  IADD3 R3, PT, PT, R4, 0xffffffe, RZ ;  /* 0x0ffffffe04037810 */ /* 0x001fce0007ffe0ff */
[----:B------:R-:W0:Y:S01]  /*02b0*/  F2I.FTZ.U32.TRUNC.NTZ R3, R3 ;  /* 0x0000000300037305 */ /* 0x000e22000021f000 */
[----:B----4-:R-:W-:Y:S01]  /*02c0*/  VIADD R2, R0, 0xffffffe ;  /* 0x0ffffffe00027836 */ /* 0x010fe20000000000 */
[-C--:B------:R-:W-:Y:S02]  /*02d0*/  IABS R0, R6.reuse ;  /* 0x0000000600007213 */ /* 0x080fe40000000000 */
[----:B------:R-:W-:Y:S02]  /*02e0*/  IABS R6, R6 ;  /* 0x0000000600067213 */ /* 0x000fe40000000000 */
[----:B------:R-:W-:Y:S02]  /*02f0*/  R2UR UR17, R0 ;  /* 0x00000000001172ca */ /* 0x000fe400000e0000 */
[----:B------:R-:W4:Y:S01]  /*0300*/  F2I.FTZ.U32.TRUNC.NTZ R2, R2 ;  /* 0x0000000200027305 */ /* 0x000f22000021f000 */
[----:B0-----:R-:W-:-:S10]  /*0310*/  IMAD.MOV R7, RZ, RZ, -R3 ;  /* 0x000000ffff077224 */ /* 0x001fd400078e0a03 */
[----:B------:R-:W0:Y:S01]  /*0320*/  I2F.RP R0, UR17 ;  /* 0x0000001100007d06 */ /* 0x000e220008209400 */
[----:B----4-:R-:W-:Y:S01]  /*0330*/  R2UR UR5, R2 ;  /* 0x00000000020572ca */ /* 0x010fe200000e0000 */
[----:B------:R-:W-:Y:S01]  /*0340*/  IMAD.U32 R2, RZ, RZ, UR4 ;  /* 0x00000004ff027e24 */ /* 0x000fe2000f8e00ff */
[----:B------:R-:W-:-:S04]  /*0350*/  UMOV UR4, URZ ;  /* 0x000000ff00047c82 */ /* 0x000fc80008000000 */
[----:B------:R-:W-:-:S04]  /*0360*/  LEA.HI R2, R2, UR18, RZ, 0x5 ;  /* 0x0000001202027c11 */ /* 0x000fc8000f8f28ff */
[----:B------:R-:W-:Y:S01]  /*0370*/  LEA.HI.SX32 R2, R2, UR13, 0x1b ;  /* 0x0000000d02027c11 */ /* 0x000fe2000f8fdaff */
[----:B0-----:R-:W0:Y:S02]  /*0380*/  MUFU.RCP R0, R0 ;  /* 0x0000000000007308 */ /* 0x001e240000001000 */
[----:B------:R-:W-:Y:S02]  /*0390*/  UIMAD UR7, UR7, UR5, URZ ;  /* 0x00000005070772a4 */ /* 0x000fe4000f8e02ff */
[----:B------:R-:W-:Y:S01]  /*03a0*/  VIADD R4, R2, 0xffffffff ;  /* 0xffffffff02047836 */ /* 0x000fe20000000000 */
[----:B------:R-:W-:Y:S01]  /*03b0*/  MOV R2, R7 ;  /* 0x0000000700027202 */ /* 0x000fe20000000f00 */
[----:B------:R-:W-:-:S03]  /*03c0*/  UIMAD.WIDE.U32 UR4, UR5, UR7, UR4 ;  /* 0x00000007050472a5 */ /* 0x000fc6000f8e0004 */
[----:B------:R-:W-:Y:S01]  /*03d0*/  IABS R8, R4 ;  /* 0x0000000400087213 */ /* 0x000fe20000000000 */
[----:B-1----:R-:W-:Y:S01]  /*03e0*/  UIMAD.WIDE.U32 UR4, UR5, UR11, URZ ;  /* 0x0000000b050472a5 */ /* 0x002fe2000f8e00ff */
[----:B------:R-:W-:Y:S01]  /*03f0*/  IMAD R7, R2, R5, RZ ;  /* 0x0000000502077224 */ /* 0x000fe200078e02ff */
[----:B------:R-:W-:Y:S01]  /*0400*/  LOP3.LUT R4, R4, UR13, RZ, 0x3c, !PT ;  /* 0x0000000d04047c12 */ /* 0x000fe2000f8e3cff */
[----:B------:R-:W-:-:S03]  /*0410*/  IMAD.MOV.U32 R2, RZ, RZ, RZ ;  /* 0x000000ffff027224 */ /* 0x000fc600078e00ff */
[----:B------:R-:W-:Y:S01]  /*0420*/  ISETP.GE.AND P1, PT, R4, RZ, PT ;  /* 0x000000ff0400720c */ /* 0x000fe20003f26270 */
[----:B------:R-:W-:Y:S01]  /*0430*/  UMOV UR7, UR5 ;  /* 0x0000000500077c82 */ /* 0x000fe20008000000 */
[----:B------:R-:W-:Y:S01]  /*0440*/  IMAD.HI.U32 R2, R3, R7, R2 ;  /* 0x0000000703027227 */ /* 0x000fe200078e0002 */
[----:B------:R-:W-:-:S03]  /*0450*/  UIADD3 UR4, UPT, UPT, -UR7, URZ, URZ ;  /* 0x000000ff07047290 */ /* 0x000fc6000fffe1ff */
        /* <DEDUP_REMOVED lines=11> */
[----:B------:R-:W-:Y:S01]  /*0510*/  IADD3 R0, PT, PT, RZ, -UR10, RZ ;  /* 0x8000000aff007c10 */ /* 0x000fe2000fffe0ff */
[----:B------:R-:W-:-:S04]  /*0520*/  UISETP.NE.AND UP0, UPT, UR8, URZ, UPT ;  /* 0x000000ff0800728c */ /* 0x000fc8000bf05270 */
[C---:B------:R-:W-:Y:S02]  /*0530*/  IMAD R0, R5.reuse, R0, R3 ;  /* 0x0000000005007224 */ /* 0x040fe400078e0203 */
[----:B------:R-:W-:Y:S02]  /*0540*/  IMAD.U32 R3, RZ, RZ, UR10 ;  /* 0x0000000aff037e24 */ /* 0x000fe4000f8e00ff */
[----:B------:R-:W-:Y:S01]  /*0550*/  @UP1 UIADD3 UR7, UPT, UPT, UR7, 0x1, URZ ;  /* 0x0000000107071890 */ /* 0x000fe2000fffe0ff */
[----:B------:R-:W-:Y:S01]  /*0560*/  ISETP.GT.U32.AND P0, PT, R5, R0, PT ;  /* 0x000000000500720c */ /* 0x000fe20003f04070 */
[----:B------:R-:W-:Y:S01]  /*0570*/  @!UP2 ULOP3.LUT UR7, URZ, UR9, URZ, 0x33, !UPT ;  /* 0x00000009ff07a292 */ /* 0x000fe2000f8e33ff */
[----:B0-----:R-:W-:Y:S01]  /*0580*/  R2UR UR5, R2 ;  /* 0x00000000020572ca */ /* 0x001fe200000e0000 */
[----:B------:R-:W-:Y:S02]  /*0590*/  UISETP.NE.AND UP2, UPT, UR13, URZ, UPT ;  /* 0x000000ff0d00728c */ /* 0x000fe4000bf45270 */
[----:B------:R-:W-:Y:S01]  /*05a0*/  UIADD3 UR4, UPT, UPT, -UR7, URZ, URZ ;  /* 0x000000ff07047290 */ /* 0x000fe2000fffe1ff */
[----:B------:R-:W-:-:S03]  /*05b0*/  VOTEU.ANY UP1, P1 ;  /* 0x0000000000ff7886 */ /* 0x000fc60000820100 */
[----:B------:R-:W-:-:S03]  /*05c0*/  UIMAD UR9, UR9, UR4, UR11 ;  /* 0x00000004090972a4 */ /* 0x000fc6000f8e020b */
[----:B------:R-:W-:Y:S01]  /*05d0*/  UMOV UR4, URZ ;  /* 0x000000ff00047c82 */ /* 0x000fe20008000000 */
[----:B------:R-:W-:Y:S01]  /*05e0*/  @!P0 VIADD R3, R3, 0x1 ;  /* 0x0000000103038836 */ /* 0x000fe20000000000 */
[-C--:B------:R-:W-:Y:S01]  /*05f0*/  @!P0 IADD3 R0, PT, PT, R0, -R5.reuse, RZ ;  /* 0x8000000500008210 */ /* 0x080fe20007ffe0ff */
[----:B------:R-:W-:Y:S01]  /*0600*/  IMAD.U32 R2, RZ, RZ, UR9 ;  /* 0x00000009ff027e24 */ /* 0x000fe2000f8e00ff */
[----:B------:R-:W-:Y:S02]  /*0610*/  UIADD3 UR11, UPT, UPT, URZ, -UR5, URZ ;  /* 0x80000005ff0b7290 */ /* 0x000fe4000fffe0ff */
[----:B------:R-:W-:Y:S02]  /*0620*/  @!P0 R2UR UR10, R3 ;  /* 0x00000000030a82ca */ /* 0x000fe400000e0000 */
[----:B------:R-:W-:Y:S01]  /*0630*/  IABS R2, R2 ;  /* 0x0000000200027213 */ /* 0x000fe20000000000 */
[----:B------:R-:W-:Y:S01]  /*0640*/  UIMAD UR11, UR11, UR17, URZ ;  /* 0x000000110b0b72a4 */ /* 0x000fe2000f8e02ff */
[----:B------:R-:W-:Y:S01]  /*0650*/  ISETP.GE.U32.AND P0, PT, R0, R5, PT ;  /* 0x000000050000720c */ /* 0x000fe20003f06070 */
[----:B------:R-:W-:Y:S01]  /*0660*/  IMAD.MOV R0, RZ, RZ, -R6 ;  /* 0x000000ffff007224 */ /* 0x000fe200078e0a06 */
[----:B------:R-:W-:Y:S01]  /*0670*/  R2UR UR12, R2 ;  /* 0x00000000020c72ca */ /* 0x000fe200000e0000 */
[----:B------:R-:W-:Y:S01]  /*0680*/  UIMAD.WIDE.U32 UR4, UR5, UR11, UR4 ;  /* 0x0000000b050472a5 */ /* 0x000fe2000f8e0004 */
[----:B------:R-:W0:Y:S02]  /*0690*/  S2R R3, SR_TID.X ;  /* 0x0000000000037919 */ /* 0x000e240000002100 */
[----:B------:R-:W-:-:S03]  /*06a0*/  R2UR UR11, R0 ;  /* 0x00000000000b72ca */ /* 0x000fc600000e0000 */
[----:B------:R-:W-:-:S04]  /*06b0*/  IMAD.U32 R0, RZ, RZ, UR10 ;  /* 0x0000000aff007e24 */ /* 0x000fc8000f8e00ff */
[----:B------:R-:W-:Y:S02]  /*06c0*/  @P0 VIADD R0, R0, 0x1 ;  /* 0x0000000100000836 */ /* 0x000fe40000000000 */
[----:B------:R-:W-:-:S03]  /*06d0*/  UIMAD.WIDE.U32 UR4, UR5, UR12, URZ ;  /* 0x0000000c050472a5 */ /* 0x000fc6000f8e00ff */
[----:B------:R-:W-:Y:S01]  /*06e0*/  @P0 R2UR UR10, R0 ;  /* 0x00000000000a02ca */ /* 0x000fe200000e0000 */
[----:B------:R-:W-:-:S04]  /*06f0*/  UIMAD UR4, UR5, UR11, UR12 ;  /* 0x0000000b050472a4 */ /* 0x000fc8000f8e020c */
[----:B------:R-:W-:-:S08]  /*0700*/  UISETP.GT.U32.AND UP3, UPT, UR17, UR4, UPT ;  /* 0x000000041100728c */ /* 0x000fd0000bf64070 */
[----:B------:R-:W-:Y:S02]  /*0710*/  @!UP1 UIADD3 UR10, UPT, UPT, -UR10, URZ, URZ ;  /* 0x000000ff0a0a9290 */ /* 0x000fe4000fffe1ff */
[----:B------:R-:W-:Y:S02]  /*0720*/  @!UP2 ULOP3.LUT UR10, URZ, UR13, URZ, 0x33, !UPT ;  /* 0x0000000dff0aa292 */ /* 0x000fe4000f8e33ff */
[----:B------:R-:W-:Y:S01]  /*0730*/  @!UP3 UIADD3 UR4, UPT, UPT, UR4, -UR17, URZ ;  /* 0x800000110404b290 */ /* 0x000fe2000fffe0ff */
[----:B0-----:R-:W-:Y:S01]  /*0740*/  SHF.R.U32.HI R5, RZ, 0x2, R3 ;  /* 0x00000002ff057819 */ /* 0x001fe20000011603 */
[----:B------:R-:W-:Y:S02]  /*0750*/  UIADD3 UR11, UPT, UPT, UR10, -0x1, URZ ;  /* 0xffffffff0a0b7890 */ /* 0x000fe4000fffe0ff */
[----:B------:R-:W-:Y:S02]  /*0760*/  UISETP.GE.U32.AND UP1, UPT, UR4, UR17, UPT ;  /* 0x000000110400728c */ /* 0x000fe4000bf26070 */
[----:B------:R-:W-:-:S02]  /*0770*/  ULOP3.LUT UR4, UR9, UR8, URZ, 0x3c, !UPT ;  /* 0x0000000809047292 */ /* 0x000fc4000f8e3cff */
[----:B------:R-:W-:Y:S02]  /*0780*/  @!UP3 UIADD3 UR5, UPT, UPT, UR5, 0x1, URZ ;  /* 0x000000010505b890 */ /* 0x000fe4000fffe0ff */
[----:B------:R-:W-:Y:S02]  /*0790*/  UISETP.GE.AND UP2, UPT, UR4, URZ, UPT ;  /* 0x000000ff0400728c */ /* 0x000fe4000bf46270 */
[----:B------:R-:W-:-:S03]  /*07a0*/  UIMAD UR4, UR11, UR13, UR7 ;  /* 0x0000000d0b0472a4 */ /* 0x000fc6000f8e0207 */
[----:B------:R-:W-:Y:S02]  /*07b0*/  @UP1 UIADD3 UR5, UPT, UPT, UR5, 0x1, URZ ;  /* 0x0000000105051890 */ /* 0x000fe4000fffe0ff */
[----:B------:R-:W-:-:S04]  /*07c0*/  USHF.L.U32 UR4, UR4, 0x5, URZ ;  /* 0x0000000504047899 */ /* 0x000fc800080006ff */
[----:B------:R-:W-:Y:S01]  /*07d0*/  UISETP.GE.AND UP1, UPT, UR4, UR18, UPT ;  /* 0x000000120400728c */ /* 0x000fe2000bf26270 */
[----:B------:R-:W-:Y:S01]  /*07e0*/  UMOV UR12, UR5 ;  /* 0x00000005000c7c82 */ /* 0x000fe20008000000 */
[----:B------:R-:W-:Y:S02]  /*07f0*/  USHF.R.S32.HI UR4, URZ, 0x1f, UR6 ;  /* 0x0000001fff047899 */ /* 0x000fe40008011406 */
[----:B------:R-:W-:Y:S02]  /*0800*/  @!UP2 UIADD3 UR12, UPT, UPT, -UR12, URZ, URZ ;  /* 0x000000ff0c0ca290 */ /* 0x000fe4000fffe1ff */
[----:B------:R-:W-:Y:S02]  /*0810*/  @!UP0 ULOP3.LUT UR12, URZ, UR8, URZ, 0x33, !UPT ;  /* 0x00000008ff0c8292 */ /* 0x000fe4000f8e33ff */
[----:B------:R-:W-:-:S03]  /*0820*/  ULEA.HI UR4, UR4, UR6, URZ, 0x3 ;  /* 0x0000000604047291 */ /* 0x000fc6000f8f18ff */
[----:B------:R-:W-:Y:S02]  /*0830*/  @!UP1 UIADD3 UR11, UPT, UPT, UR10, URZ, URZ ;  /* 0x000000ff0a0b9290 */ /* 0x000fe4000fffe0ff */
[----:B------:R-:W-:Y:S02]  /*0840*/  UIADD3 UR5, UPT, UPT, -UR12, URZ, URZ ;  /* 0x000000ff0c057290 */ /* 0x000fe4000fffe1ff */
[----:B------:R-:W-:Y:S02]  /*0850*/  UISETP.GE.AND UP0, UPT, UR11, 0x1, UPT ;  /* 0x000000010b00788c */ /* 0x000fe4000bf06270 */
[----:B------:R-:W-:-:S04]  /*0860*/  UIMAD UR8, UR8, UR5, UR9 ;  /* 0x00000005080872a4 */ /* 0x000fc8000f8e0209 */
[----:B------:R-:W-:-:S03]  /*0870*/  USHF.L.U32 UR28, UR8, 0x7, URZ ;  /* 0x00000007081c7899 */ /* 0x000fc600080006ff */
[----:B--23--:R-:W-:Y:S09]  /*0880*/  BRA.U !UP0, `(.L_x_3) ;  /* 0x0000002508f47547 */ /* 0x00cff2000b800000 */
[----:B------:R-:W0:Y:S01]  /*0890*/  LDC R8, c[0x0][0x380] ;  /* 0x0000e000ff087b82 */ /* 0x000e220000000800 */
[----:B------:R-:W-:Y:S01]  /*08a0*/  USHF.L.U32 UR9, UR7, 0x5, URZ ;  /* 0x0000000507097899 */ /* 0x000fe200080006ff */
[----:B------:R-:W-:Y:S01]  /*08b0*/  SHF.R.U32.HI R21, RZ, 0x4, R3 ;  /* 0x00000004ff157819 */ /* 0x000fe20000011603 */
[----:B------:R-:W-:Y:S01]  /*08c0*/  USHF.R.S32.HI UR5, URZ, 0x3, UR4 ;  /* 0x00000003ff057899 */ /* 0x000fe20008011404 */
[----:B------:R-:W-:Y:S01]  /*08d0*/  LOP3.LUT R17, R3, 0xf, RZ, 0xc0, !PT ;  /* 0x0000000f03117812 */ /* 0x000fe200078ec0ff */
[----:B------:R-:W-:Y:S02]  /*08e0*/  USHF.L.U32 UR4, UR8, 0x4, URZ ;  /* 0x0000000408047899 */ /* 0x000fe400080006ff */
[----:B------:R-:W-:Y:S01]  /*08f0*/  IMAD.U32 R9, RZ, RZ, UR9 ;  /* 0x00000009ff097e24 */ /* 0x000fe2000f8e00ff */
[----:B------:R-:W1:Y:S04]  /*0900*/  LDCU.128 UR24, c[0x0][0x390] ;  /* 0x00007200ff1877ac */ /* 0x000e680008000c00 */
[----:B------:R-:W-:Y:S01]  /*0910*/  IABS R4, R9 ;  /* 0x0000000900047213 */ /* 0x000fe20000000000 */
[----:B------:R-:W-:-:S02]  /*0920*/  UIMAD UR8, UR9, UR5, URZ ;  /* 0x00000005090872a4 */ /* 0x000fc4000f8e02ff */
[----:B------:R-:W-:Y:S01]  /*0930*/  USHF.L.U32 UR10, UR5, 0x2, URZ ;  /* 0x00000002050a7899 */ /* 0x000fe200080006ff */
[----:B------:R-:W2:Y:S01]  /*0940*/  LDCU.64 UR22, c[0x0][0x3a0] ;  /* 0x00007400ff1677ac */ /* 0x000ea20008000a00 */
[----:B0-----:R-:W-:Y:S01]  /*0950*/  IABS R13, R8 ;  /* 0x00000008000d7213 */ /* 0x001fe20000000000 */
[----:B------:R-:W-:Y:S01]  /*0960*/  IMAD R19, R40, 0x8, R5 ;  /* 0x0000000828137824 */ /* 0x000fe200078e0205 */
[----:B------:R-:W-:Y:S02]  /*0970*/  USHF.L.U32 UR13, UR5, 0x3, URZ ;  /* 0x00000003050d7899 */ /* 0x000fe400080006ff */
[----:B------:R-:W0:Y:S01]  /*0980*/  I2F.RP R0, R13 ;  /* 0x0000000d00007306 */ /* 0x000e220000209400 */
[----:B------:R-:W-:-:S07]  /*0990*/  UIMAD UR20, UR5, 0xc, URZ ;  /* 0x0000000c051478a4 */ /* 0x000fce000f8e02ff */
[----:B0-----:R-:W0:Y:S02]  /*09a0*/  MUFU.RCP R0, R0 ;  /* 0x0000000000007308 */ /* 0x001e240000001000 */
[----:B0-----:R-:W-:-:S06]  /*09b0*/  IADD3 R6, PT, PT, R0, 0xffffffe, RZ ;  /* 0x0ffffffe00067810 */ /* 0x001fcc0007ffe0ff */
[----:B------:R0:W3:Y:S02]  /*09c0*/  F2I.FTZ.U32.TRUNC.NTZ R7, R6 ;  /* 0x0000000600077305 */ /* 0x0000e4000021f000 */
[----:B0-----:R-:W-:Y:S01]  /*09d0*/  MOV R6, RZ ;  /* 0x000000ff00067202 */ /* 0x001fe20000000f00 */
[----:B---3--:R-:W-:-:S04]  /*09e0*/  IMAD.MOV R2, RZ, RZ, -R7 ;  /* 0x000000ffff027224 */ /* 0x008fc800078e0a07 */
[----:B------:R-:W-:Y:S02]  /*09f0*/  IMAD R11, R2, R13, RZ ;  /* 0x0000000d020b7224 */ /* 0x000fe400078e02ff */
[----:B------:R-:W-:Y:S02]  /*0a00*/  IMAD R2, R40, UR5, RZ ;  /* 0x0000000528027c24 */ /* 0x000fe4000f8e02ff */
[----:B------:R-:W-:-:S04]  /*0a10*/  IMAD.HI.U32 R7, R7, R11, R6 ;  /* 0x0000000b07077227 */ /* 0x000fc800078e0006 */
[----:B------:R-:W-:Y:S02]  /*0a20*/  IMAD.SHL.U32 R2, R2, 0x2, RZ ;  /* 0x0000000202027824 */ /* 0x000fe400078e00ff */
[----:B------:R-:W-:-:S03]  /*0a30*/  IMAD.HI.U32 R7, R7, R4, RZ ;  /* 0x0000000407077227 */ /* 0x000fc600078e00ff */
[----:B------:R-:W-:Y:S01]  /*0a40*/  SHF.R.S32.HI R11, RZ, 0x1f, R2 ;  /* 0x0000001fff0b7819 */ /* 0x000fe20000011402 */
[----:B------:R-:W-:-:S04]  /*0a50*/  IMAD.MOV R0, RZ, RZ, -R7 ;  /* 0x000000ffff007224 */ /* 0x000fc800078e0a07 */
[----:B------:R-:W-:Y:S02]  /*0a60*/  IMAD R4, R13, R0, R4 ;  /* 0x000000000d047224 */ /* 0x000fe400078e0204 */
[----:B------:R-:W-:-:S03]  /*0a70*/  IMAD R0, R21, UR5, RZ ;  /* 0x0000000515007c24 */ /* 0x000fc6000f8e02ff */
[----:B------:R-:W-:Y:S02]  /*0a80*/  ISETP.GT.U32.AND P0, PT, R13, R4, PT ;  /* 0x000000040d00720c */ /* 0x000fe40003f04070 */
[----:B------:R-:W-:Y:S02]  /*0a90*/  SHF.R.S32.HI R6, RZ, 0x1f, R0 ;  /* 0x0000001fff067819 */ /* 0x000fe40000011400 */
[----:B------:R-:W-:Y:S02]  /*0aa0*/  IADD3 R55, P1, P2, R2, R0, R17 ;  /* 0x0000000002377210 */ /* 0x000fe40007a3e011 */
[----:B------:R-:W-:Y:S02]  /*0ab0*/  LOP3.LUT R2, R8, UR9, RZ, 0x3c, !PT ;  /* 0x0000000908027c12 */ /* 0x000fe4000f8e3cff */
[----:B------:R-:W-:Y:S02]  /*0ac0*/  IADD3 R55, P3, PT, R55, UR4, RZ ;  /* 0x0000000437377c10 */ /* 0x000fe4000ff7e0ff */
[----:B------:R-:W-:Y:S01]  /*0ad0*/  IADD3.X R6, PT, PT, R11, R6, RZ, P1, P2 ;  /* 0x000000060b067210 */ /* 0x000fe20000fe44ff */
[----:B------:R-:W-:Y:S01]  /*0ae0*/  IMAD.U32 R11, RZ, RZ, UR8 ;  /* 0x00000008ff0b7e24 */ /* 0x000fe2000f8e00ff */
[----:B------:R-:W-:-:S02]  /*0af0*/  IADD3 R0, P2, PT, R55, UR8, RZ ;  /* 0x0000000837007c10 */ /* 0x000fc4000ff5e0ff */
[-C--:B------:R-:W-:Y:S01]  /*0b00*/  @!P0 IADD3 R4, PT, PT, R4, -R13.reuse, RZ ;  /* 0x8000000d04048210 */ /* 0x080fe20007ffe0ff */
[----:B------:R-:W-:Y:S01]  /*0b10*/  IMAD.X R54, RZ, RZ, R6, P3 ;  /* 0x000000ffff367224 */ /* 0x000fe200018e0606 */
[----:B------:R-:W-:Y:S02]  /*0b20*/  @!P0 IADD3 R7, PT, PT, R7, 0x1, RZ ;  /* 0x0000000107078810 */ /* 0x000fe40007ffe0ff */
[----:B------:R-:W-:Y:S02]  /*0b30*/  ISETP.GE.U32.AND P1, PT, R4, R13, PT ;  /* 0x0000000d0400720c */ /* 0x000fe40003f26070 */
[----:B------:R-:W-:Y:S02]  /*0b40*/  LEA.HI.X.SX32 R11, R11, R54, 0x1, P2 ;  /* 0x000000360b0b7211 */ /* 0x000fe400010f0eff */
[----:B------:R-:W-:Y:S02]  /*0b50*/  ISETP.GE.AND P2, PT, R2, RZ, PT ;  /* 0x000000ff0200720c */ /* 0x000fe40003f46270 */
[----:B------:R-:W-:-:S02]  /*0b60*/  ISETP.NE.AND P0, PT, R8, RZ, PT ;  /* 0x000000ff0800720c */ /* 0x000fc40003f05270 */
[----:B-1----:R-:W-:-:S04]  /*0b70*/  LEA R12, P3, R0, UR24, 0x2 ;  /* 0x00000018000c7c11 */ /* 0x002fc8000f8610ff */
[----:B------:R-:W-:Y:S01]  /*0b80*/  LEA.HI.X R13, R0, UR25, R11, 0x2, P3 ;  /* 0x00000019000d7c11 */ /* 0x000fe200098f140b */
[----:B------:R-:W-:Y:S02]  /*0b90*/  @P1 VIADD R7, R7, 0x1 ;  /* 0x0000000107071836 */ /* 0x000fe40000000000 */
[----:B------:R-:W-:Y:S01]  /*0ba0*/  IMAD.U32 R11, RZ, RZ, UR10 ;  /* 0x0000000aff0b7e24 */ /* 0x000fe2000f8e00ff */
[----:B------:R-:W-:Y:S01]  /*0bb0*/  MOV R52, UR4 ;  /* 0x0000000400347c02 */ /* 0x000fe20008000f00 */
[----:B------:R-:W-:Y:S01]  /*0bc0*/  IMAD.SHL.U32 R22, R3, 0x8, RZ ;  /* 0x0000000803167824 */ /* 0x000fe200078e00ff */
[----:B------:R-:W-:Y:S01]  /*0bd0*/  MOV R0, R7 ;  /* 0x0000000700007202 */ /* 0x000fe20000000f00 */
[----:B------:R-:W-:Y:S01]  /*0be0*/  IMAD.WIDE R6, R11, 0x4, R12 ;  /* 0x000000040b067825 */ /* 0x000fe200078e020c */
[----:B------:R-:W-:Y:S01]  /*0bf0*/  MOV R23, UR20 ;  /* 0x0000001400177c02 */ /* 0x000fe20008000f00 */
[----:B------:R-:W-:Y:S01]  /*0c00*/  UIMAD UR21, UR5, 0x14, URZ ;  /* 0x00000014051578a4 */ /* 0x000fe2000f8e02ff */
[----:B------:R-:W3:Y:S01]  /*0c10*/  LDG.E.CONSTANT R24, desc[UR14][R12.64] ;  /* 0x0000000e0c187981 */ /* 0x000ee2000c1e9900 */
[----:B------:R-:W-:Y:S01]  /*0c20*/  @!P2 IMAD.MOV R0, RZ, RZ, -R0 ;  /* 0x000000ffff00a224 */ /* 0x000fe200078e0a00 */
[----:B------:R-:W-:Y:S01]  /*0c30*/  @!P0 LOP3.LUT R0, RZ, R8, RZ, 0x33, !PT ;  /* 0x00000008ff008212 */ /* 0x000fe200078e33ff */
[----:B------:R-:W-:Y:S01]  /*0c40*/  IMAD.U32 R8, RZ, RZ, UR12 ;  /* 0x0000000cff087e24 */ /* 0x000fe2000f8e00ff */
[----:B------:R0:W4:Y:S01]  /*0c50*/  LDG.E.CONSTANT R14, desc[UR14][R6.64] ;  /* 0x0000000e060e7981 */ /* 0x000122000c1e9900 */
[----:B------:R-:W-:Y:S01]  /*0c60*/  LOP3.LUT R52, R52, 0xf, R3, 0xf8, !PT ;  /* 0x0000000f34347812 */ /* 0x000fe200078ef803 */
[----:B------:R-:W-:-:S02]  /*0c70*/  IMAD.U32 R11, RZ, RZ, UR13 ;  /* 0x0000000dff0b7e24 */ /* 0x000fc4000f8e00ff */
[----:B------:R-:W-:-:S05]  /*0c80*/  IMAD R8, R8, 0x10, R19 ;  /* 0x0000001008087824 */ /* 0x000fca00078e0213 */
[----:B------:R-:W-:Y:S01]  /*0c90*/  ISETP.GE.U32.AND P0, PT, R8, UR16, PT ;  /* 0x0000001008007c0c */ /* 0x000fe2000bf06070 */
[----:B0-----:R-:W-:Y:S02]  /*0ca0*/  IMAD R7, R0, UR5, RZ ;  /* 0x0000000500077c24 */ /* 0x001fe4000f8e02ff */
[----:B------:R-:W-:-:S03]  /*0cb0*/  IMAD.WIDE R10, R11, 0x4, R12 ;  /* 0x000000040b0a7825 */ /* 0x000fc600078e020c */
[----:B------:R-:W-:Y:S01]  /*0cc0*/  IADD3 R2, P1, PT, R52, R7, RZ ;  /* 0x0000000734027210 */ /* 0x000fe20007f3e0ff */
[----:B------:R-:W-:Y:S01]  /*0cd0*/  IMAD.WIDE R4, R23, 0x4, R12 ;  /* 0x0000000417047825 */ /* 0x000fe200078e020c */
[----:B------:R-:W-:Y:S01]  /*0ce0*/  LOP3.LUT R20, R22, 0x78, RZ, 0xc0, !PT ;  /* 0x0000007816147812 */ /* 0x000fe200078ec0ff */
[----:B------:R0:W5:Y:S01]  /*0cf0*/  LDG.E.CONSTANT R15, desc[UR14][R10.64] ;  /* 0x0000000e0a0f7981 */ /* 0x000162000c1e9900 */
[----:B------:R-:W-:Y:S02]  /*0d00*/  LEA.HI.X.SX32 R7, R7, RZ, 0x1, P1 ;  /* 0x000000ff07077211 */ /* 0x000fe400008f0eff */
[----:B--2---:R-:W-:Y:S01]  /*0d10*/  LEA R6, P1, R2, UR22, 0x2 ;  /* 0x0000001602067c11 */ /* 0x004fe2000f8210ff */
[----:B------:R-:W1:Y:S01]  /*0d20*/  @!P0 LDC.64 R36, c[0x0][0x388] ;  /* 0x0000e200ff248b82 */ /* 0x000e620000000a00 */
[----:B------:R-:W-:Y:S01]  /*0d30*/  IMAD R0, R0, UR6, RZ ;  /* 0x0000000600007c24 */ /* 0x000fe2000f8e02ff */
[----:B------:R-:W-:Y:S01]  /*0d40*/  IADD3 R53, PT, PT, R20, UR28, RZ ;  /* 0x0000001c14357c10 */ /* 0x000fe2000fffe0ff */
[----:B------:R2:W3:Y:S01]  /*0d50*/  LDG.E.CONSTANT R16, desc[UR14][R4.64] ;  /* 0x0000000e04107981 */ /* 0x0004e2000c1e9900 */
[----:B------:R-:W-:-:S02]  /*0d60*/  LEA.HI.X R7, R2, UR23, R7, 0x2, P1 ;  /* 0x0000001702077c11 */ /* 0x000fc400088f1407 */
[----:B------:R-:W-:Y:S01]  /*0d70*/  IADD3 R2, P1, PT, R53, R0, RZ ;  /* 0x0000000035027210 */ /* 0x000fe20007f3e0ff */
[----:B0-----:R-:W-:Y:S01]  /*0d80*/  IMAD R11, R8, UR18, RZ ;  /* 0x00000012080b7c24 */ /* 0x001fe2000f8e02ff */
[----:B------:R-:W-:Y:S01]  /*0d90*/  LOP3.LUT R22, R22, 0x18, RZ, 0xc0, !PT ;  /* 0x0000001816167812 */ /* 0x000fe200078ec0ff */
[----:B------:R-:W3:Y:S01]  /*0da0*/  LDG.E.CONSTANT R18, desc[UR14][R6.64] ;  /* 0x0000000e06127981 */ /* 0x000ee2000c1e9900 */
[----:B--2---:R-:W-:Y:S02]  /*0db0*/  LEA R4, P2, R2, UR26, 0x1 ;  /* 0x0000001a02047c11 */ /* 0x004fe4000f8408ff */
[----:B------:R-:W-:Y:S02]  /*0dc0*/  LEA.HI.X.SX32 R5, R0, RZ, 0x1, P1 ;  /* 0x000000ff00057211 */ /* 0x000fe400008f0eff */
[----:B------:R-:W-:Y:S02]  /*0dd0*/  IADD3 R0, P1, PT, R11, R22, RZ ;  /* 0x000000160b007210 */ /* 0x000fe40007f3e0ff */
[----:B------:R-:W-:-:S02]  /*0de0*/  LEA.HI.X R5, R2, UR27, R5, 0x1, P2 ;  /* 0x0000001b02057c11 */ /* 0x000fc400090f0c05 */
[----:B------:R-:W-:Y:S02]  /*0df0*/  LEA.HI.X.SX32 R2, R11, RZ, 0x1, P1 ;  /* 0x000000ff0b027211 */ /* 0x000fe400008f0eff */
[----:B------:R-:W-:Y:S01]  /*0e00*/  @!P0 IADD3 R8, P1, PT, R0, UR9, RZ ;  /* 0x0000000900088c10 */ /* 0x000fe2000ff3e0ff */
[----:B------:R-:W-:Y:S01]  /*0e10*/  UIMAD UR22, UR5, 0x18, URZ ;  /* 0x00000018051678a4 */ /* 0x000fe2000f8e02ff */
[----:B------:R-:W2:Y:S01]  /*0e20*/  LDG.E.128.CONSTANT R4, desc[UR14][R4.64] ;  /* 0x0000000e04047981 */ /* 0x000ea2000c1e9d00 */
[----:B------:R-:W-:Y:S01]  /*0e30*/  USHF.L.U32 UR9, UR5, 0x4, URZ ;  /* 0x0000000405097899 */ /* 0x000fe200080006ff */
[----:B------:R-:W-:Y:S01]  /*0e40*/  @!P0 LEA.HI.X.SX32 R9, R9, R2, 0x1, P1 ;  /* 0x0000000209098211 */ /* 0x000fe200008f0eff */
[----:B------:R-:W-:Y:S01]  /*0e50*/  UIMAD UR23, UR5, 0x1c, URZ ;  /* 0x0000001c051778a4 */ /* 0x000fe2000f8e02ff */
[C---:B-1----:R-:W-:Y:S01]  /*0e60*/  @!P0 LEA R36, P1, R8.reuse, R36, 0x1 ;  /* 0x0000002408248211 */ /* 0x042fe200078208ff */
[----:B------:R-:W-:Y:S01]  /*0e70*/  IMAD.U32 R33, RZ, RZ, UR21 ;  /* 0x00000015ff217e24 */ /* 0x000fe2000f8e00ff */
[----:B------:R-:W-:Y:S01]  /*0e80*/  MOV R35, UR22 ;  /* 0x0000001600237c02 */ /* 0x000fe20008000f00 */
[----:B------:R-:W-:Y:S01]  /*0e90*/  IMAD.U32 R31, RZ, RZ, UR9 ;  /* 0x00000009ff1f7e24 */ /* 0x000fe2000f8e00ff */
[----:B------:R-:W-:Y:S01]  /*0ea0*/  @!P0 LEA.HI.X R37, R8, R37, R9, 0x1, P1 ;  /* 0x0000002508258211 */ /* 0x000fe200008f0c09 */
[----:B------:R-:W-:Y:S01]  /*0eb0*/  IMAD.U32 R29, RZ, RZ, UR23 ;  /* 0x00000017ff1d7e24 */ /* 0x000fe2000f8e00ff */
[----:B------:R-:W-:-:S02]  /*0ec0*/  CS2R R8, SRZ ;  /* 0x0000000000087805 */ /* 0x000fc4000001ff00 */
[----:B------:R-:W-:Y:S01]  /*0ed0*/  CS2R R10, SRZ ;  /* 0x00000000000a7805 */ /* 0x000fe2000001ff00 */
[----:B------:R-:W-:-:S04]  /*0ee0*/  IMAD.WIDE R30, R31, 0x4, R12 ;  /* 0x000000041f1e7825 */ /* 0x000fc800078e020c */
[--C-:B------:R-:W-:Y:S01]  /*0ef0*/  IMAD.WIDE R32, R33, 0x4, R12.reuse ;  /* 0x0000000421207825 */ /* 0x100fe200078e020c */
[----:B------:R0:W2:Y:S03]  /*0f00*/  @!P0 LDG.E.128.CONSTANT R8, desc[UR14][R36.64] ;  /* 0x0000000e24088981 */ /* 0x0000a6000c1e9d00 */
[--C-:B------:R-:W-:Y:S01]  /*0f10*/  IMAD.WIDE R34, R35, 0x4, R12.reuse ;  /* 0x0000000423227825 */ /* 0x100fe200078e020c */
[----:B------:R1:W2:Y:S03]  /*0f20*/  LDG.E.CONSTANT R25, desc[UR14][R30.64] ;  /* 0x0000000e1e197981 */ /* 0x0002a6000c1e9900 */
[----:B------:R-:W-:Y:S01]  /*0f30*/  IMAD.WIDE R28, R29, 0x4, R12 ;  /* 0x000000041d1c7825 */ /* 0x000fe200078e020c */
[----:B------:R3:W2:Y:S04]  /*0f40*/  LDG.E.CONSTANT R26, desc[UR14][R32.64] ;  /* 0x0000000e201a7981 */ /* 0x0006a8000c1e9900 */
[----:B------:R3:W2:Y:S04]  /*0f50*/  LDG.E.CONSTANT R27, desc[UR14][R34.64] ;  /* 0x0000000e221b7981 */ /* 0x0006a8000c1e9900 */
[----:B------:R3:W2:Y:S01]  /*0f60*/  LDG.E.CONSTANT R28, desc[UR14][R28.64] ;  /* 0x0000000e1c1c7981 */ /* 0x0006a2000c1e9900 */
[----:B0-----:R-:W0:Y:S01]  /*0f70*/  S2R R36, SR_CgaCtaId ;  /* 0x0000000000247919 */ /* 0x001e220000008800 */
[----:B------:R-:W0:Y:S01]  /*0f80*/  S2R R37, SR_SWINHI ;  /* 0x0000000000257919 */ /* 0x000e220000002f00 */
[----:B------:R-:W-:-:S02]  /*0f90*/  SHF.R.U32.HI R3, RZ, 0x1, R3 ;  /* 0x00000001ff037819 */ /* 0x000fc40000011603 */
[----:B------:R-:W-:Y:S01]  /*0fa0*/  MOV R13, 0x400 ;  /* 0x00000400000d7802 */ /* 0x000fe20000000f00 */
[----:B-1----:R-:W-:Y:S01]  /*0fb0*/  IMAD.MOV.U32 R30, RZ, RZ, 0x2c00 ;  /* 0x00002c00ff1e7424 */ /* 0x002fe200078e00ff */
[----:B------:R-:W-:Y:S02]  /*0fc0*/  LOP3.LUT R12, R3, 0x18, RZ, 0xc0, !PT ;  /* 0x00000018030c7812 */ /* 0x000fe400078ec0ff */
[----:B------:R-:W-:Y:S01]  /*0fd0*/  IADD3 R23, PT, PT, R13, 0x500, RZ ;  /* 0x000005000d177810 */ /* 0x000fe20007ffe0ff */
[----:B------:R-:W-:Y:S01]  /*0fe0*/  IMAD R57, R40, 0x2, R21 ;  /* 0x0000000228397824 */ /* 0x000fe200078e0215 */
[----:B------:R-:W-:Y:S01]  /*0ff0*/  PRMT R3, R30, 0x7610, R3 ;  /* 0x000076101e037816 */ /* 0x000fe20000000003 */
[----:B------:R-:W-:Y:S02]  /*1000*/  IMAD R40, R40, 0x40, R12 ;  /* 0x0000004028287824 */ /* 0x000fe400078e020c */
[----:B------:R-:W-:Y:S02]  /*1010*/  IMAD.MOV.U32 R31, RZ, RZ, 0x64006400 ;  /* 0x64006400ff1f7424 */ /* 0x000fe400078e00ff */
[----:B------:R-:W-:-:S02]  /*1020*/  IMAD R57, R57, 0x88, R20 ;  /* 0x0000008839397824 */ /* 0x000fc400078e0214 */
[----:B------:R-:W-:Y:S01]  /*1030*/  IMAD R19, R19, 0x28, R22 ;  /* 0x0000002813137824 */ /* 0x000fe200078e0216 */
[C---:B0-----:R-:W-:Y:S02]  /*1040*/  LEA R30, R36.reuse, R23, 0x18 ;  /* 0x00000017241e7211 */ /* 0x041fe400078ec0ff */
[----:B------:R-:W-:Y:S01]  /*1050*/  LEA R56, R36, R13, 0x18 ;  /* 0x0000000d24387211 */ /* 0x000fe200078ec0ff */
[C---:B------:R-:W-:Y:S01]  /*1060*/  IMAD R13, R17.reuse, 0x28, R12 ;  /* 0x00000028110d7824 */ /* 0x040fe200078e020c */
[----:B------:R-:W-:Y:S02]  /*1070*/  MOV R62, R30 ;  /* 0x0000001e003e7202 */ /* 0x000fe40000000f00 */
[-C--:B------:R-:W-:Y:S01]  /*1080*/  MOV R63, R37.reuse ;  /* 0x00000025003f7202 */ /* 0x080fe20000000f00 */
[----:B------:R-:W-:Y:S01]  /*1090*/  IMAD R17, R17, 0x88, R40 ;  /* 0x0000008811117824 */ /* 0x000fe200078e0228 */
[----:B------:R-:W-:Y:S02]  /*10a0*/  MOV R64, R56 ;  /* 0x0000003800407202 */ /* 0x000fe40000000f00 */
[----:B------:R-:W-:Y:S01]  /*10b0*/  MOV R65, R37 ;  /* 0x0000002500417202 */ /* 0x000fe20000000f00 */
[----:B------:R-:W-:-:S04]  /*10c0*/  IMAD.WIDE.U32 R62, R17, 0x2, R62 ;  /* 0x00000002113e7825 */ /* 0x000fc800078e003e */
[----:B------:R-:W-:Y:S01]  /*10d0*/  IMAD.WIDE.U32 R64, R13, 0x2, R64 ;  /* 0x000000020d407825 */ /* 0x000fe200078e0040 */
[----:B------:R-:W-:-:S03]  /*10e0*/  LEA R57, R57, R30, 0x1 ;  /* 0x0000001e39397211 */ /* 0x000fc600078e08ff */
[----:B------:R-:W-:Y:S01]  /*10f0*/  IMAD R56, R19, 0x2, R56 ;  /* 0x0000000213387824 */ /* 0x000fe200078e0238 */
[----:B------:R-:W-:Y:S01]  /*1100*/  BAR.SYNC.DEFER_BLOCKING 0x0 ;  /* 0x0000000000007b1d */ /* 0x000fe20000010000 */
[----:B------:R-:W-:-:S04]  /*1110*/  IADD3 R60, P1, PT, R64, 0x20, RZ ;  /* 0x00000020403c7810 */ /* 0x000fc80007f3e0ff */
[----:B------:R-:W-:Y:S02]  /*1120*/  IADD3.X R61, PT, PT, RZ, R65, RZ, P1, !PT ;  /* 0x00000041ff3d7210 */ /* 0x000fe40000ffe4ff */
[----:B------:R-:W-:-:S05]  /*1130*/  IADD3 R58, P1, PT, R62, 0x1120, RZ ;  /* 0x000011203e3a7810 */ /* 0x000fca0007f3e0ff */
[----:B------:R-:W-:Y:S01]  /*1140*/  IMAD.X R59, RZ, RZ, R63, P1 ;  /* 0x000000ffff3b7224 */ /* 0x000fe200008e063f */
[----:B------:R-:W-:-:S05]  /*1150*/  IADD3 R66, P1, PT, R62, 0x1160, RZ ;  /* 0x000011603e427810 */ /* 0x000fca0007f3e0ff */
[----:B------:R-:W-:Y:S01]  /*1160*/  IMAD.X R67, RZ, RZ, R63, P1 ;  /* 0x000000ffff437224 */ /* 0x000fe200008e063f */
[----:B----4-:R-:W-:Y:S02]  /*1170*/  SHF.R.U32.HI R12, RZ, 0x8, R14 ;  /* 0x00000008ff0c7819 */ /* 0x010fe4000001160e */
[C-C-:B------:R-:W-:Y:S02]  /*1180*/  LOP3.LUT R13, R14.reuse, 0xf000f, R31.reuse, 0xea, !PT ;  /* 0x000f000f0e0d7812 */ /* 0x140fe400078eea1f */
[----:B------:R-:W-:Y:S02]  /*1190*/  LOP3.LUT R14, R14, 0xf000f0, R31, 0xea, !PT ;  /* 0x00f000f00e0e7812 */ /* 0x000fe400078eea1f */
[----:B-----5:R-:W-:Y:S02]  /*11a0*/  SHF.R.U32.HI R20, RZ, 0x8, R15 ;  /* 0x00000008ff147819 */ /* 0x020fe4000001160f */
[C-C-:B------:R-:W-:Y:S02]  /*11b0*/  LOP3.LUT R17, R15.reuse, 0xf000f, R31.reuse, 0xea, !PT ;  /* 0x000f000f0f117812 */ /* 0x140fe400078eea1f */
[----:B------:R-:W-:-:S02]  /*11c0*/  LOP3.LUT R22, R15, 0xf000f0, R31, 0xea, !PT ;  /* 0x00f000f00f167812 */ /* 0x000fc400078eea1f */
[C-C-:B------:R-:W-:Y:S02]  /*11d0*/  LOP3.LUT R15, R12.reuse, 0xf000f, R31.reuse, 0xea, !PT ;  /* 0x000f000f0c0f7812 */ /* 0x140fe400078eea1f */
[--C-:B------:R-:W-:Y:S02]  /*11e0*/  LOP3.LUT R12, R12, 0xf000f0, R31.reuse, 0xea, !PT ;  /* 0x00f000f00c0c7812 */ /* 0x100fe400078eea1f */
[C-C-:B---3--:R-:W-:Y:S02]  /*11f0*/  LOP3.LUT R32, R16.reuse, 0xf000f0, R31.reuse, 0xea, !PT ;  /* 0x00f000f010207812 */ /* 0x148fe400078eea1f */
[----:B------:R-:W-:Y:S02]  /*1200*/  SHF.R.U32.HI R30, RZ, 0x8, R16 ;  /* 0x00000008ff1e7819 */ /* 0x000fe40000011610 */
[--C-:B------:R-:W-:Y:S01]  /*1210*/  LOP3.LUT R21, R16, 0xf000f, R31.reuse, 0xea, !PT ;  /* 0x000f000f10157812 */ /* 0x100fe200078eea1f */
[----:B------:R-:W-:Y:S02]  /*1220*/  HADD2 R16, R13, -1024, -1024 ;  /* 0xe400e4000d107430 */ /* 0x000fe40000000000 */
[-C--:B------:R-:W-:Y:S01]  /*1230*/  HFMA2 R13, R12, R3.reuse.H0_H0, -64, -64 ;  /* 0xd400d4000c0d7431 */ /* 0x080fe20000040003 */
[----:B------:R-:W-:Y:S01]  /*1240*/  SHF.R.U32.HI R12, RZ, 0x8, R18 ;  /* 0x00000008ff0c7819 */ /* 0x000fe20000011612 */
[----:B------:R-:W-:Y:S01]  /*1250*/  HFMA2 R35, R32, R3.H0_H0, -64, -64 ;  /* 0xd400d40020237431 */ /* 0x000fe20000040003 */
[----:B------:R-:W-:-:S02]  /*1260*/  LOP3.LUT R32, R18, 0xf000f, R31, 0xea, !PT ;  /* 0x000f000f12207812 */ /* 0x000fc400078eea1f */
[--C-:B------:R-:W-:Y:S02]  /*1270*/  LOP3.LUT R18, R18, 0xf000f0, R31.reuse, 0xea, !PT ;  /* 0x00f000f012127812 */ /* 0x100fe400078eea1f */
[C-C-:B------:R-:W-:Y:S02]  /*1280*/  LOP3.LUT R23, R30.reuse, 0xf000f, R31.reuse, 0xea, !PT ;  /* 0x000f000f1e177812 */ /* 0x140fe400078eea1f */
[--C-:B------:R-:W-:Y:S02]  /*1290*/  LOP3.LUT R34, R30, 0xf000f0, R31.reuse, 0xea, !PT ;  /* 0x00f000f01e227812 */ /* 0x100fe400078eea1f */
[C-C-:B------:R-:W-:Y:S02]  /*12a0*/  LOP3.LUT R29, R12.reuse, 0xf000f, R31.reuse, 0xea, !PT ;  /* 0x000f000f0c1d7812 */ /* 0x140fe400078eea1f */
[--C-:B------:R-:W-:Y:S02]  /*12b0*/  LOP3.LUT R30, R12, 0xf000f0, R31.reuse, 0xea, !PT ;  /* 0x00f000f00c1e7812 */ /* 0x100fe400078eea1f */
[C-C-:B------:R-:W-:Y:S01]  /*12c0*/  LOP3.LUT R19, R20.reuse, 0xf000f, R31.reuse, 0xea, !PT ;  /* 0x000f000f14137812 */ /* 0x140fe200078eea1f */
[-C--:B------:R-:W-:Y:S01]  /*12d0*/  HFMA2 R14, R14, R3.reuse.H0_H0, -64, -64 ;  /* 0xd400d4000e0e7431 */ /* 0x080fe20000040003 */
[----:B------:R-:W-:Y:S01]  /*12e0*/  LOP3.LUT R20, R20, 0xf000f0, R31, 0xea, !PT ;  /* 0x00f000f014147812 */ /* 0x000fe200078eea1f */
[----:B------:R-:W-:-:S02]  /*12f0*/  HFMA2 R33, R18, R3.H0_H0, -64, -64 ;  /* 0xd400d40012217431 */ /* 0x000fc40000040003 */
[----:B------:R-:W-:Y:S02]  /*1300*/  HADD2 R15, R15, -1024, -1024 ;  /* 0xe400e4000f0f7430 */ /* 0x000fe40000000000 */
[----:B------:R-:W-:Y:S02]  /*1310*/  HADD2 R32, R32, -1024, -1024 ;  /* 0xe400e40020207430 */ /* 0x000fe40000000000 */
[----:B------:R-:W-:Y:S02]  /*1320*/  HADD2 R29, R29, -1024, -1024 ;  /* 0xe400e4001d1d7430 */ /* 0x000fe40000000000 */
[----:B------:R-:W-:Y:S02]  /*1330*/  HADD2 R17, R17, -1024, -1024 ;  /* 0xe400e40011117430 */ /* 0x000fe40000000000 */
[-C--:B------:R-:W-:Y:S02]  /*1340*/  HFMA2 R30, R30, R3.reuse.H0_H0, -64, -64 ;  /* 0xd400d4001e1e7431 */ /* 0x080fe40000040003 */
[----:B------:R-:W-:-:S02]  /*1350*/  HFMA2 R22, R22, R3.H0_H0, -64, -64 ;  /* 0xd400d40016167431 */ /* 0x000fc40000040003 */
[----:B------:R-:W-:Y:S02]  /*1360*/  HADD2 R19, R19, -1024, -1024 ;  /* 0xe400e40013137430 */ /* 0x000fe40000000000 */
[----:B------:R-:W-:Y:S02]  /*1370*/  HFMA2 R20, R20, R3.H0_H0, -64, -64 ;  /* 0xd400d40014147431 */ /* 0x000fe40000040003 */
[----:B------:R-:W-:Y:S02]  /*1380*/  HADD2 R14, R14, -R33 ;  /* 0x800000210e0e7230 */ /* 0x000fe40000000000 */
[----:B------:R-:W-:Y:S02]  /*1390*/  HADD2 R21, R21, -1024, -1024 ;  /* 0xe400e40015157430 */ /* 0x000fe40000000000 */
[----:B------:R-:W-:Y:S02]  /*13a0*/  HADD2 R23, R23, -1024, -1024 ;  /* 0xe400e40017177430 */ /* 0x000fe40000000000 */
[----:B------:R-:W-:-:S02]  /*13b0*/  HADD2 R12, R16, -R32 ;  /* 0x80000020100c7230 */ /* 0x000fc40000000000 */
[----:B------:R-:W-:Y:S02]  /*13c0*/  HADD2 R15, R15, -R29 ;  /* 0x8000001d0f0f7230 */ /* 0x000fe40000000000 */
[----:B------:R-:W-:Y:S02]  /*13d0*/  HFMA2 R34, R34, R3.H0_H0, -64, -64 ;  /* 0xd400d40022227431 */ /* 0x000fe40000040003 */
[----:B------:R-:W-:Y:S02]  /*13e0*/  HADD2 R16, R17, -R32 ;  /* 0x8000002011107230 */ /* 0x000fe40000000000 */
[----:B------:R-:W-:Y:S02]  /*13f0*/  HADD2 R18, R13, -R30 ;  /* 0x8000001e0d127230 */ /* 0x000fe40000000000 */
[----:B------:R-:W-:Y:S02]  /*1400*/  HADD2 R17, R22, -R33 ;  /* 0x8000002116117230 */ /* 0x000fe40000000000 */
[----:B------:R-:W-:-:S02]  /*1410*/  HADD2 R19, R19, -R29 ;  /* 0x8000001d13137230 */ /* 0x000fc40000000000 */
[----:B--2---:R-:W-:Y:S02]  /*1420*/  HFMA2 R13, R14, R5, RZ.H0_H0 ;  /* 0x000000050e0d7231 */ /* 0x004fe400000400ff */
[----:B------:R-:W-:Y:S02]  /*1430*/  HADD2 R22, R20, -R30 ;  /* 0x8000001e14167230 */ /* 0x000fe40000000000 */
[----:B------:R-:W-:Y:S02]  /*1440*/  HADD2 R21, R21, -R32 ;  /* 0x8000002015157230 */ /* 0x000fe40000000000 */
[----:B------:R-:W-:Y:S02]  /*1450*/  HADD2 R23, R23, -R29 ;  /* 0x8000001d17177230 */ /* 0x000fe40000000000 */
[----:B------:R-:W-:Y:S02]  /*1460*/  HFMA2 R14, R15, R6, RZ.H0_H0 ;  /* 0x000000060f0e7231 */ /* 0x000fe400000400ff */
[----:B------:R-:W-:-:S02]  /*1470*/  HADD2 R35, R35, -R33 ;  /* 0x8000002123237230 */ /* 0x000fc40000000000 */
[----:B------:R-:W-:Y:S02]  /*1480*/  HADD2 R34, R34, -R30 ;  /* 0x8000001e22227230 */ /* 0x000fe40000000000 */
[-C--:B------:R-:W-:Y:S02]  /*1490*/  HFMA2 R15, R18, R7.reuse, RZ.H0_H0 ;  /* 0x00000007120f7231 */ /* 0x080fe400000400ff */
[----:B------:R-:W-:Y:S02]  /*14a0*/  HFMA2 R18, R19, R6, RZ.H0_H0 ;  /* 0x0000000613127231 */ /* 0x000fe400000400ff */
[----:B------:R-:W-:Y:S02]  /*14b0*/  HFMA2 R19, R22, R7, RZ.H0_H0 ;  /* 0x0000000716137231 */ /* 0x000fe400000400ff */
[-C--:B------:R-:W-:Y:S02]  /*14c0*/  HFMA2 R12, R12, R4.reuse, RZ.H0_H0 ;  /* 0x000000040c0c7231 */ /* 0x080fe400000400ff */
[----:B------:R-:W-:-:S02]  /*14d0*/  HFMA2 R16, R16, R4, RZ.H0_H0 ;  /* 0x0000000410107231 */ /* 0x000fc400000400ff */
[-C--:B------:R-:W-:Y:S02]  /*14e0*/  HFMA2 R17, R17, R5.reuse, RZ.H0_H0 ;  /* 0x0000000511117231 */ /* 0x080fe400000400ff */
[----:B------:R-:W-:Y:S02]  /*14f0*/  HFMA2 R20, R21, R4, RZ.H0_H0 ;  /* 0x0000000415147231 */ /* 0x000fe400000400ff */
[----:B------:R-:W-:Y:S02]  /*1500*/  HFMA2 R22, R23, R6, RZ.H0_H0 ;  /* 0x0000000617167231 */ /* 0x000fe400000400ff */
[----:B------:R-:W-:Y:S02]  /*1510*/  HFMA2 R21, R35, R5, RZ.H0_H0 ;  /* 0x0000000523157231 */ /* 0x000fe400000400ff */
[----:B------:R-:W-:Y:S01]  /*1520*/  HFMA2 R23, R34, R7, RZ.H0_H0 ;  /* 0x0000000722177231 */ /* 0x000fe200000400ff */
[----:B------:R-:W-:Y:S01]  /*1530*/  SHF.R.U32.HI R34, RZ, 0x8, R24 ;  /* 0x00000008ff227819 */ /* 0x000fe20000011618 */
[----:B------:R0:W-:Y:S01]  /*1540*/  STS.128 [R56], R8 ;  /* 0x0000000838007388 */ /* 0x0001e20000000c00 */
[----:B------:R-:W-:-:S02]  /*1550*/  LOP3.LUT R35, R24, 0xf000f, R31, 0xea, !PT ;  /* 0x000f000f18237812 */ /* 0x000fc400078eea1f */
[--C-:B------:R-:W-:Y:S01]  /*1560*/  LOP3.LUT R37, R25, 0xf000f, R31.reuse, 0xea, !PT ;  /* 0x000f000f19257812 */ /* 0x100fe200078eea1f */
[----:B------:R1:W-:Y:S04]  /*1570*/  STS.128 [R57+0x440], R12 ;  /* 0x0004400c39007388 */ /* 0x0003e80000000c00 */
[----:B------:R2:W-:Y:S01]  /*1580*/  STS.128 [R57+0x880], R16 ;  /* 0x0008801039007388 */ /* 0x0005e20000000c00 */
[----:B------:R-:W-:-:S03]  /*1590*/  LOP3.LUT R24, R24, 0xf000f0, R31, 0xea, !PT ;  /* 0x00f000f018187812 */ /* 0x000fc600078eea1f */
[----:B------:R3:W-:Y:S01]  /*15a0*/  STS.128 [R57+0xcc0], R20 ;  /* 0x000cc01439007388 */ /* 0x0007e20000000c00 */
[--C-:B------:R-:W-:Y:S02]  /*15b0*/  LOP3.LUT R38, R25, 0xf000f0, R31.reuse, 0xea, !PT ;  /* 0x00f000f019267812 */ /* 0x100fe400078eea1f */
[--C-:B0-----:R-:W-:Y:S02]  /*15c0*/  LOP3.LUT R8, R26, 0xf000f, R31.reuse, 0xea, !PT ;  /* 0x000f000f1a087812 */ /* 0x101fe400078eea1f */
[--C-:B------:R-:W-:Y:S02]  /*15d0*/  LOP3.LUT R10, R34, 0xf000f, R31.reuse, 0xea, !PT ;  /* 0x000f000f220a7812 */ /* 0x100fe400078eea1f */
[--C-:B-1----:R-:W-:Y:S02]  /*15e0*/  LOP3.LUT R13, R27, 0xf000f, R31.reuse, 0xea, !PT ;  /* 0x000f000f1b0d7812 */ /* 0x102fe400078eea1f */
[----:B------:R-:W-:Y:S02]  /*15f0*/  LOP3.LUT R12, R26, 0xf000f0, R31, 0xea, !PT ;  /* 0x00f000f01a0c7812 */ /* 0x000fe400078eea1f */
[----:B--2---:R-:W-:-:S02]  /*1600*/  SHF.R.U32.HI R16, RZ, 0x8, R27 ;  /* 0x00000008ff107819 */ /* 0x004fc4000001161b */
[--C-:B------:R-:W-:Y:S02]  /*1610*/  LOP3.LUT R18, R34, 0xf000f0, R31.reuse, 0xea, !PT ;  /* 0x00f000f022127812 */ /* 0x100fe400078eea1f */
[C-C-:B---3--:R-:W-:Y:S02]  /*1620*/  LOP3.LUT R21, R28.reuse, 0xf000f, R31.reuse, 0xea, !PT ;  /* 0x000f000f1c157812 */ /* 0x148fe400078eea1f */
[----:B------:R-:W-:Y:S02]  /*1630*/  SHF.R.U32.HI R34, RZ, 0x8, R28 ;  /* 0x00000008ff227819 */ /* 0x000fe4000001161c */
[--C-:B------:R-:W-:Y:S02]  /*1640*/  LOP3.LUT R20, R27, 0xf000f0, R31.reuse, 0xea, !PT ;  /* 0x00f000f01b147812 */ /* 0x100fe400078eea1f */
[--C-:B------:R-:W-:Y:S01]  /*1650*/  LOP3.LUT R28, R28, 0xf000f0, R31.reuse, 0xea, !PT ;  /* 0x00f000f01c1c7812 */ /* 0x100fe200078eea1f */
[----:B------:R-:W-:Y:S01]  /*1660*/  HADD2 R37, R37, -1024, -1024 ;  /* 0xe400e40025257430 */ /* 0x000fe20000000000 */
[C-C-:B------:R-:W-:Y:S01]  /*1670*/  LOP3.LUT R14, R16.reuse, 0xf000f, R31.reuse, 0xea, !PT ;  /* 0x000f000f100e7812 */ /* 0x140fe200078eea1f */
[----:B------:R-:W-:Y:S01]  /*1680*/  HADD2 R9, R8, -1024, -1024 ;  /* 0xe400e40008097430 */ /* 0x000fe20000000000 */
[----:B------:R-:W-:Y:S01]  /*1690*/  LOP3.LUT R22, R16, 0xf000f0, R31, 0xea, !PT ;  /* 0x00f000f010167812 */ /* 0x000fe200078eea1f */
[----:B------:R-:W-:-:S02]  /*16a0*/  HADD2 R16, R35, -1024, -1024 ;  /* 0xe400e40023107430 */ /* 0x000fc40000000000 */
[----:B------:R-:W-:Y:S02]  /*16b0*/  HADD2 R17, R13, -1024, -1024 ;  /* 0xe400e4000d117430 */ /* 0x000fe40000000000 */
[----:B------:R-:W-:Y:S01]  /*16c0*/  HADD2 R21, R21, -1024, -1024 ;  /* 0xe400e40015157430 */ /* 0x000fe20000000000 */
[----:B------:R-:W-:Y:S01]  /*16d0*/  SHF.R.U32.HI R36, RZ, 0x8, R25 ;  /* 0x00000008ff247819 */ /* 0x000fe20000011619 */
[-C--:B------:R-:W-:Y:S01]  /*16e0*/  HFMA2 R12, R12, R3.reuse.H0_H0, -64, -64 ;  /* 0xd400d4000c0c7431 */ /* 0x080fe20000040003 */
[----:B------:R-:W-:Y:S01]  /*16f0*/  SHF.R.U32.HI R40, RZ, 0x8, R26 ;  /* 0x00000008ff287819 */ /* 0x000fe2000001161a */
[-C--:B------:R-:W-:Y:S02]  /*1700*/  HFMA2 R24, R24, R3.reuse.H0_H0, -64, -64 ;  /* 0xd400d40018187431 */ /* 0x080fe40000040003 */
[-C--:B------:R-:W-:Y:S02]  /*1710*/  HFMA2 R38, R38, R3.reuse.H0_H0, -64, -64 ;  /* 0xd400d40026267431 */ /* 0x080fe40000040003 */
[----:B------:R-:W-:-:S02]  /*1720*/  HFMA2 R20, R20, R3.H0_H0, -64, -64 ;  /* 0xd400d40014147431 */ /* 0x000fc40000040003 */
[----:B------:R-:W-:Y:S02]  /*1730*/  HFMA2 R28, R28, R3.H0_H0, -64, -64 ;  /* 0xd400d4001c1c7431 */ /* 0x000fe40000040003 */
[--C-:B------:R-:W-:Y:S02]  /*1740*/  HADD2 R8, R37, -R32.reuse ;  /* 0x8000002025087230 */ /* 0x100fe40000000000 */
[--C-:B------:R-:W-:Y:S02]  /*1750*/  HADD2 R13, R9, -R32.reuse ;  /* 0x80000020090d7230 */ /* 0x100fe40000000000 */
[--C-:B------:R-:W-:Y:S02]  /*1760*/  HADD2 R16, R16, -R32.reuse ;  /* 0x8000002010107230 */ /* 0x100fe40000000000 */
[--C-:B------:R-:W-:Y:S02]  /*1770*/  HADD2 R25, R17, -R32.reuse ;  /* 0x8000002011197230 */ /* 0x100fe40000000000 */
[----:B------:R-:W-:Y:S01]  /*1780*/  HADD2 R32, R21, -R32 ;  /* 0x8000002015207230 */ /* 0x000fe20000000000 */
[--C-:B------:R-:W-:Y:S01]  /*1790*/  LOP3.LUT R11, R36, 0xf000f, R31.reuse, 0xea, !PT ;  /* 0x000f000f240b7812 */ /* 0x100fe200078eea1f */
[--C-:B------:R-:W-:Y:S01]  /*17a0*/  HADD2 R21, R12, -R33.reuse ;  /* 0x800000210c157230 */ /* 0x100fe20000000000 */
[--C-:B------:R-:W-:Y:S01]  /*17b0*/  LOP3.LUT R15, R40, 0xf000f, R31.reuse, 0xea, !PT ;  /* 0x000f000f280f7812 */ /* 0x100fe200078eea1f */
[--C-:B------:R-:W-:Y:S01]  /*17c0*/  HADD2 R9, R38, -R33.reuse ;  /* 0x8000002126097230 */ /* 0x100fe20000000000 */
[--C-:B------:R-:W-:Y:S01]  /*17d0*/  LOP3.LUT R26, R36, 0xf000f0, R31.reuse, 0xea, !PT ;  /* 0x00f000f0241a7812 */ /* 0x100fe200078eea1f */
[--C-:B------:R-:W-:Y:S01]  /*17e0*/  HADD2 R17, R24, -R33.reuse ;  /* 0x8000002118117230 */ /* 0x100fe20000000000 */
[--C-:B------:R-:W-:Y:S01]  /*17f0*/  LOP3.LUT R40, R40, 0xf000f0, R31.reuse, 0xea, !PT ;  /* 0x00f000f028287812 */ /* 0x100fe200078eea1f */
[--C-:B------:R-:W-:Y:S01]  /*1800*/  HADD2 R27, R20, -R33.reuse ;  /* 0x80000021141b7230 */ /* 0x100fe20000000000 */
[C-C-:B------:R-:W-:Y:S01]  /*1810*/  LOP3.LUT R19, R34.reuse, 0xf000f, R31.reuse, 0xea, !PT ;  /* 0x000f000f22137812 */ /* 0x140fe200078eea1f */
[----:B------:R-:W-:Y:S01]  /*1820*/  HADD2 R28, R28, -R33 ;  /* 0x800000211c1c7230 */ /* 0x000fe20000000000 */
[----:B------:R-:W-:Y:S01]  /*1830*/  LOP3.LUT R34, R34, 0xf000f0, R31, 0xea, !PT ;  /* 0x00f000f022227812 */ /* 0x000fe200078eea1f */
[----:B------:R-:W-:-:S02]  /*1840*/  HFMA2 R12, R13, R4, RZ.H0_H0 ;  /* 0x000000040d0c7231 */ /* 0x000fc400000400ff */
[----:B------:R-:W-:Y:S02]  /*1850*/  HFMA2 R20, R25, R4, RZ.H0_H0 ;  /* 0x0000000419147231 */ /* 0x000fe400000400ff */
[-C--:B------:R-:W-:Y:S02]  /*1860*/  HFMA2 R13, R21, R5.reuse, RZ.H0_H0 ;  /* 0x00000005150d7231 */ /* 0x080fe400000400ff */
[-C--:B------:R-:W-:Y:S02]  /*1870*/  HFMA2 R9, R9, R5.reuse, RZ.H0_H0 ;  /* 0x0000000509097231 */ /* 0x080fe400000400ff */
[-C--:B------:R-:W-:Y:S02]  /*1880*/  HFMA2 R17, R17, R5.reuse, RZ.H0_H0 ;  /* 0x0000000511117231 */ /* 0x080fe400000400ff */
[-C--:B------:R-:W-:Y:S02]  /*1890*/  HFMA2 R21, R27, R5.reuse, RZ.H0_H0 ;  /* 0x000000051b157231 */ /* 0x080fe400000400ff */
[----:B------:R-:W-:-:S02]  /*18a0*/  HFMA2 R25, R28, R5, RZ.H0_H0 ;  /* 0x000000051c197231 */ /* 0x000fc400000400ff */
[----:B------:R-:W-:Y:S02]  /*18b0*/  HADD2 R10, R10, -1024, -1024 ;  /* 0xe400e4000a0a7430 */ /* 0x000fe40000000000 */
[----:B------:R-:W-:Y:S02]  /*18c0*/  HADD2 R11, R11, -1024, -1024 ;  /* 0xe400e4000b0b7430 */ /* 0x000fe40000000000 */
[----:B------:R-:W-:Y:S02]  /*18d0*/  HADD2 R15, R15, -1024, -1024 ;  /* 0xe400e4000f0f7430 */ /* 0x000fe40000000000 */
[----:B------:R-:W-:Y:S02]  /*18e0*/  HADD2 R5, R14, -1024, -1024 ;  /* 0xe400e4000e057430 */ /* 0x000fe40000000000 */
[-C--:B------:R-:W-:Y:S02]  /*18f0*/  HFMA2 R18, R18, R3.reuse.H0_H0, -64, -64 ;  /* 0xd400d40012127431 */ /* 0x080fe40000040003 */
[----:B------:R-:W-:-:S02]  /*1900*/  HFMA2 R26, R26, R3.H0_H0, -64, -64 ;  /* 0xd400d4001a1a7431 */ /* 0x000fc40000040003 */
[-C--:B------:R-:W-:Y:S02]  /*1910*/  HFMA2 R23, R40, R3.reuse.H0_H0, -64, -64 ;  /* 0xd400d40028177431 */ /* 0x080fe40000040003 */
[-C--:B------:R-:W-:Y:S02]  /*1920*/  HFMA2 R22, R22, R3.reuse.H0_H0, -64, -64 ;  /* 0xd400d40016167431 */ /* 0x080fe40000040003 */
[----:B------:R-:W-:Y:S02]  /*1930*/  HADD2 R19, R19, -1024, -1024 ;  /* 0xe400e40013137430 */ /* 0x000fe40000000000 */
[----:B------:R-:W-:Y:S02]  /*1940*/  HFMA2 R3, R34, R3.H0_H0, -64, -64 ;  /* 0xd400d40022037431 */ /* 0x000fe40000040003 */
[-C--:B------:R-:W-:Y:S02]  /*1950*/  HFMA2 R8, R8, R4.reuse, RZ.H0_H0 ;  /* 0x0000000408087231 */ /* 0x080fe400000400ff */
[----:B------:R-:W-:-:S02]  /*1960*/  HFMA2 R16, R16, R4, RZ.H0_H0 ;  /* 0x0000000410107231 */ /* 0x000fc400000400ff */
[----:B------:R-:W-:Y:S02]  /*1970*/  HFMA2 R24, R32, R4, RZ.H0_H0 ;  /* 0x0000000420187231 */ /* 0x000fe400000400ff */
[--C-:B------:R-:W-:Y:S02]  /*1980*/  HADD2 R11, R11, -R29.reuse ;  /* 0x8000001d0b0b7230 */ /* 0x100fe40000000000 */
[--C-:B------:R-:W-:Y:S02]  /*1990*/  HADD2 R14, R15, -R29.reuse ;  /* 0x8000001d0f0e7230 */ /* 0x100fe40000000000 */
[--C-:B------:R-:W-:Y:S02]  /*19a0*/  HADD2 R4, R10, -R29.reuse ;  /* 0x8000001d0a047230 */ /* 0x100fe40000000000 */
[--C-:B------:R-:W-:Y:S02]  /*19b0*/  HADD2 R27, R5, -R29.reuse ;  /* 0x8000001d051b7230 */ /* 0x100fe40000000000 */
[----:B------:R-:W-:-:S02]  /*19c0*/  HADD2 R29, R19, -R29 ;  /* 0x8000001d131d7230 */ /* 0x000fc40000000000 */
[--C-:B------:R-:W-:Y:S02]  /*19d0*/  HADD2 R15, R23, -R30.reuse ;  /* 0x8000001e170f7230 */ /* 0x100fe40000000000 */
[--C-:B------:R-:W-:Y:S02]  /*19e0*/  HADD2 R5, R26, -R30.reuse ;  /* 0x8000001e1a057230 */ /* 0x100fe40000000000 */
[--C-:B------:R-:W-:Y:S02]  /*19f0*/  HADD2 R19, R18, -R30.reuse ;  /* 0x8000001e12137230 */ /* 0x100fe40000000000 */
[--C-:B------:R-:W-:Y:S02]  /*1a00*/  HADD2 R23, R22, -R30.reuse ;  /* 0x8000001e16177230 */ /* 0x100fe40000000000 */
[----:B------:R-:W-:Y:S02]  /*1a10*/  HADD2 R3, R3, -R30 ;  /* 0x8000001e03037230 */ /* 0x000fe40000000000 */
[----:B------:R-:W-:-:S02]  /*1a20*/  HFMA2 R10, R11, R6, RZ.H0_H0 ;  /* 0x000000060b0a7231 */ /* 0x000fc400000400ff */
[-C--:B------:R-:W-:Y:S02]  /*1a30*/  HFMA2 R22, R27, R6.reuse, RZ.H0_H0 ;  /* 0x000000061b167231 */ /* 0x080fe400000400ff */
[-C--:B------:R-:W-:Y:S02]  /*1a40*/  HFMA2 R14, R14, R6.reuse, RZ.H0_H0 ;  /* 0x000000060e0e7231 */ /* 0x080fe400000400ff */
[-C--:B------:R-:W-:Y:S02]  /*1a50*/  HFMA2 R18, R4, R6.reuse, RZ.H0_H0 ;  /* 0x0000000604127231 */ /* 0x080fe400000400ff */
[----:B------:R-:W-:Y:S02]  /*1a60*/  HFMA2 R26, R29, R6, RZ.H0_H0 ;  /* 0x000000061d1a7231 */ /* 0x000fe400000400ff */
[-C--:B------:R-:W-:Y:S02]  /*1a70*/  HFMA2 R11, R5, R7.reuse, RZ.H0_H0 ;  /* 0x00000007050b7231 */ /* 0x080fe400000400ff */
[----:B------:R-:W-:-:S02]  /*1a80*/  HFMA2 R15, R15, R7, RZ.H0_H0 ;  /* 0x000000070f0f7231 */ /* 0x000fc400000400ff */
[-C--:B------:R-:W-:Y:S02]  /*1a90*/  HFMA2 R19, R19, R7.reuse, RZ.H0_H0 ;  /* 0x0000000713137231 */ /* 0x080fe400000400ff */
[-C--:B------:R-:W-:Y:S02]  /*1aa0*/  HFMA2 R23, R23, R7.reuse, RZ.H0_H0 ;  /* 0x0000000717177231 */ /* 0x080fe400000400ff */
[----:B------:R-:W-:Y:S01]  /*1ab0*/  HFMA2 R27, R3, R7, RZ.H0_H0 ;  /* 0x00000007031b7231 */ /* 0x000fe200000400ff */
[----:B------:R0:W-:Y:S04]  /*1ac0*/  STS.128 [R57+0x1100], R8 ;  /* 0x0011000839007388 */ /* 0x0001e80000000c00 */
[----:B------:R-:W-:Y:S04]  /*1ad0*/  STS.128 [R57+0x1540], R12 ;  /* 0x0015400c39007388 */ /* 0x000fe80000000c00 */
[----:B------:R-:W-:Y:S04]  /*1ae0*/  STS.128 [R57], R16 ;  /* 0x0000001039007388 */ /* 0x000fe80000000c00 */
[----:B------:R1:W-:Y:S04]  /*1af0*/  STS.128 [R57+0x1980], R20 ;  /* 0x0019801439007388 */ /* 0x0003e80000000c00 */
[----:B------:R-:W-:Y:S01]  /*1b00*/  STS.128 [R57+0x1dc0], R24 ;  /* 0x001dc01839007388 */ /* 0x000fe20000000c00 */
[----:B0-----:R-:W-:-:S02]  /*1b10*/  IADD3 R8, P4, PT, R62, 0x60, RZ ;  /* 0x000000603e087810 */ /* 0x001fc40007f9e0ff */
[----:B------:R-:W-:Y:S01]  /*1b20*/  MOV R4, R64 ;  /* 0x0000004000047202 */ /* 0x000fe20000000f00 */
[----:B------:R-:W-:Y:S01]  /*1b30*/  BAR.SYNC.DEFER_BLOCKING 0x0 ;  /* 0x0000000000007b1d */ /* 0x000fe20000010000 */
[----:B------:R-:W-:Y:S01]  /*1b40*/  MOV R3, R62 ;  /* 0x0000003e00037202 */ /* 0x000fe20000000f00 */
[----:B------:R-:W-:Y:S01]  /*1b50*/  IMAD.X R9, RZ, RZ, R63, P4 ;  /* 0x000000ffff097224 */ /* 0x000fe200020e063f */
[----:B------:R-:W-:-:S04]  /*1b60*/  IADD3 R32, P5, PT, R62, 0x1100, RZ ;  /* 0x000011003e207810 */ /* 0x000fc80007fbe0ff */
[----:B------:R-:W-:Y:S02]  /*1b70*/  MOV R40, R8 ;  /* 0x0000000800287202 */ /* 0x000fe40000000f00 */
[C---:B------:R-:W-:Y:S02]  /*1b80*/  IADD3 R30, P3, PT, R62.reuse, 0x40, RZ ;  /* 0x000000403e1e7810 */ /* 0x040fe40007f7e0ff */
[----:B------:R-:W-:Y:S01]  /*1b90*/  IADD3 R28, P2, PT, R62, 0x20, RZ ;  /* 0x000000203e1c7810 */ /* 0x000fe20007f5e0ff */
[--C-:B------:R-:W-:Y:S02]  /*1ba0*/  IMAD.X R33, RZ, RZ, R63.reuse, P5 ;  /* 0x000000ffff217224 */ /* 0x100fe400028e063f */
[----:B------:R-:W-:Y:S01]  /*1bb0*/  IMAD.X R31, RZ, RZ, R63, P3 ;  /* 0x000000ffff1f7224 */ /* 0x000fe200018e063f */
[----:B------:R-:W-:Y:S01]  /*1bc0*/  IADD3.X R29, PT, PT, RZ, R63, RZ, P2, !PT ;  /* 0x0000003fff1d7210 */ /* 0x000fe200017fe4ff */
[----:B------:R-:W-:Y:S04]  /*1bd0*/  LDSM.16.M88.4 R4, [R4] ;  /* 0x000000000404783b */ /* 0x000fe80000000200 */
[----:B------:R-:W0:Y:S04]  /*1be0*/  LDSM.16.MT88.4 R12, [R3] ;  /* 0x00000000030c783b */ /* 0x000e280000004200 */
[----:B------:R-:W2:Y:S01]  /*1bf0*/  LDSM.16.MT88.4 R40, [R40] ;  /* 0x000000002828783b */ /* 0x000ea20000004200 */
[----:B------:R-:W-:-:S02]  /*1c00*/  MOV R48, R28 ;  /* 0x0000001c00307202 */ /* 0x000fc40000000f00 */
[----:B------:R-:W-:Y:S02]  /*1c10*/  MOV R44, R30 ;  /* 0x0000001e002c7202 */ /* 0x000fe40000000f00 */
[----:B------:R-:W-:Y:S02]  /*1c20*/  MOV R28, R60 ;  /* 0x0000003c001c7202 */ /* 0x000fe40000000f00 */
[----:B-1----:R-:W-:Y:S01]  /*1c30*/  MOV R20, R32 ;  /* 0x0000002000147202 */ /* 0x002fe20000000f00 */
[----:B------:R-:W1:Y:S04]  /*1c40*/  LDSM.16.MT88.4 R48, [R48] ;  /* 0x000000003030783b */ /* 0x000e680000004200 */
[----:B------:R-:W3:Y:S04]  /*1c50*/  LDSM.16.MT88.4 R44, [R44] ;  /* 0x000000002c2c783b */ /* 0x000ee80000004200 */
[----:B------:R-:W-:Y:S04]  /*1c60*/  LDSM.16.M88.4 R28, [R28] ;  /* 0x000000001c1c783b */ /* 0x000fe80000000200 */
[----:B------:R-:W4:Y:S01]  /*1c70*/  LDSM.16.MT88.4 R20, [R20] ;  /* 0x000000001414783b */ /* 0x000f220000004200 */
[C---:B0-----:R-:W-:Y:S08]  /*1c80*/  HMMA.16816.F32 R24, R4.reuse, R12, RZ ;  /* 0x0000000c0418723c */ /* 0x041ff000000018ff */
[C---:B------:R-:W-:Y:S08]  /*1c90*/  HMMA.16816.F32 R12, R4.reuse, R14, RZ ;  /* 0x0000000e040c723c */ /* 0x040ff000000018ff */
[----:B--2---:R-:W-:Y:S01]  /*1ca0*/  HMMA.16816.F32 R32, R4, R40, RZ ;  /* 0x000000280420723c */ /* 0x004fe200000018ff */
[----:B------:R-:W-:-:S04]  /*1cb0*/  IADD3 R40, P2, PT, R62, 0x1140, RZ ;  /* 0x000011403e287810 */ /* 0x000fc80007f5e0ff */
[----:B------:R-:W-:Y:S02]  /*1cc0*/  IADD3.X R41, PT, PT, RZ, R63, RZ, P2, !PT ;  /* 0x0000003fff297210 */ /* 0x000fe400017fe4ff */
[----:B------:R-:W-:Y:S02]  /*1cd0*/  MOV R36, R58 ;  /* 0x0000003a00247202 */ /* 0x000fe40000000f00 */
[----:B------:R-:W-:Y:S02]  /*1ce0*/  MOV R3, R40 ;  /* 0x0000002800037202 */ /* 0x000fe40000000f00 */
[----:B------:R-:W-:Y:S01]  /*1cf0*/  MOV R40, R66 ;  /* 0x0000004200287202 */ /* 0x000fe20000000f00 */
[C---:B-1----:R-:W-:Y:S01]  /*1d00*/  HMMA.16816.F32 R8, R4.reuse, R48, RZ ;  /* 0x000000300408723c */ /* 0x042fe200000018ff */
[----:B------:R-:W0:Y:S07]  /*1d10*/  LDSM.16.MT88.4 R36, [R36] ;  /* 0x000000002424783b */ /* 0x000e2e0000004200 */
[----:B---3--:R-:W-:Y:S08]  /*1d20*/  HMMA.16816.F32 R16, R4, R44, RZ ;  /* 0x0000002c0410723c */ /* 0x008ff000000018ff */
[----:B----4-:R-:W-:Y:S08]  /*1d30*/  HMMA.16816.F32 R24, R28, R20, R24 ;  /* 0x000000141c18723c */ /* 0x010ff00000001818 */
[C---:B------:R-:W-:Y:S08]  /*1d40*/  HMMA.16816.F32 R48, R4.reuse, R50, RZ ;  /* 0x000000320430723c */ /* 0x040ff000000018ff */
[----:B------:R-:W-:Y:S08]  /*1d50*/  HMMA.16816.F32 R44, R4, R46, RZ ;  /* 0x0000002e042c723c */ /* 0x000ff000000018ff */
[----:B------:R-:W-:Y:S01]  /*1d60*/  HMMA.16816.F32 R20, R28, R22, R12 ;  /* 0x000000161c14723c */ /* 0x000fe2000000180c */
[----:B------:R-:W1:Y:S07]  /*1d70*/  LDSM.16.MT88.4 R12, [R3] ;  /* 0x00000000030c783b */ /* 0x000e6e0000004200 */
[----:B------:R-:W-:Y:S01]  /*1d80*/  HMMA.16816.F32 R4, R4, R42, RZ ;  /* 0x0000002a0404723c */ /* 0x000fe200000018ff */
[----:B------:R-:W2:Y:S01]  /*1d90*/  LDSM.16.MT88.4 R40, [R40] ;  /* 0x000000002828783b */ /* 0x000ea20000004200 */
[----:B------:R-:W-:-:S06]  /*1da0*/  UIADD3 UR11, UPT, UPT, -UR11, 0x1, URZ ;  /* 0x000000010b0b7890 */ /* 0x000fcc000fffe1ff */
[C---:B0-----:R-:W-:Y:S08]  /*1db0*/  HMMA.16816.F32 R8, R28.reuse, R36, R8 ;  /* 0x000000241c08723c */ /* 0x041ff00000001808 */
[----:B------:R-:W-:Y:S01]  /*1dc0*/  HMMA.16816.F32 R36, R28, R38, R48 ;  /* 0x000000261c24723c */ /* 0x000fe20000001830 */
[----:B------:R-:W-:-:S07]  /*1dd0*/  UISETP.NE.AND UP0, UPT, UR11, URZ, UPT ;  /* 0x000000ff0b00728c */ /* 0x000fce000bf05270 */
[C---:B-1----:R-:W-:Y:S08]  /*1de0*/  HMMA.16816.F32 R16, R28.reuse, R12, R16 ;  /* 0x0000000c1c10723c */ /* 0x042ff00000001810 */
[C---:B------:R-:W-:Y:S08]  /*1df0*/  HMMA.16816.F32 R12, R28.reuse, R14, R44 ;  /* 0x0000000e1c0c723c */ /* 0x040ff0000000182c */
[C---:B--2---:R-:W-:Y:S08]  /*1e00*/  HMMA.16816.F32 R32, R28.reuse, R40, R32 ;  /* 0x000000281c20723c */ /* 0x044ff00000001820 */
        /* <DEDUP_REMOVED lines=8> */
.L_x_4:
[----:B------:R-:W4:Y:S01]  /*1e90*/  LDC R6, c[0x0][0x380] ;  /* 0x0000e000ff067b82 */ /* 0x000f220000000800 */
[----:B0-----:R-:W-:-:S04]  /*1ea0*/  UIMAD UR4, UR8, UR24, UR7 ;  /* 0x00000018080472a4 */ /* 0x001fc8000f8e0207 */
[----:B------:R-:W-:-:S06]  /*1eb0*/  USHF.L.U32 UR4, UR4, 0x5, URZ ;  /* 0x0000000504047899 */ /* 0x000fcc00080006ff */
[----:B------:R-:W-:Y:S02]  /*1ec0*/  IABS R40, UR4 ;  /* 0x0000000400287c13 */ /* 0x000fe40008000000 */
[----:B----4-:R-:W-:-:S04]  /*1ed0*/  IABS R7, R6 ;  /* 0x0000000600077213 */ /* 0x010fc80000000000 */
[----:B------:R-:W0:Y:S08]  /*1ee0*/  I2F.RP R3, R7 ;  /* 0x0000000700037306 */ /* 0x000e300000209400 */
[----:B0-----:R-:W0:Y:S02]  /*1ef0*/  MUFU.RCP R3, R3 ;  /* 0x0000000300037308 */ /* 0x001e240000001000 */
[----:B0-----:R-:W-:-:S06]  /*1f00*/  VIADD R5, R3, 0xffffffe ;  /* 0x0ffffffe03057836 */ /* 0x001fcc0000000000 */
[----:B------:R-:W0:Y:S02]  /*1f10*/  F2I.FTZ.U32.TRUNC.NTZ R5, R5 ;  /* 0x0000000500057305 */ /* 0x000e24000021f000 */
[----:B0-----:R-:W-:-:S05]  /*1f20*/  IADD3 R4, PT, PT, RZ, -R5, RZ ;  /* 0x80000005ff047210 */ /* 0x001fca0007ffe0ff */
[----:B------:R-:W-:Y:S02]  /*1f30*/  IMAD R41, R4, R7, RZ ;  /* 0x0000000704297224 */ /* 0x000fe400078e02ff */
[----:B------:R-:W-:-:S04]  /*1f40*/  IMAD.MOV.U32 R4, RZ, RZ, RZ ;  /* 0x000000ffff047224 */ /* 0x000fc800078e00ff */
[----:B------:R-:W-:-:S04]  /*1f50*/  IMAD.HI.U32 R41, R5, R41, R4 ;  /* 0x0000002905297227 */ /* 0x000fc800078e0004 */
[----:B------:R-:W-:-:S04]  /*1f60*/  IMAD.MOV.U32 R4, RZ, RZ, R40 ;  /* 0x000000ffff047224 */ /* 0x000fc800078e0028 */
[----:B------:R-:W-:Y:S02]  /*1f70*/  IMAD.HI.U32 R3, R41, R4, RZ ;  /* 0x0000000429037227 */ /* 0x000fe400078e00ff */
[----:B------:R-:W0:Y:S03]  /*1f80*/  @!P0 LDC.64 R40, c[0x0][0x388] ;  /* 0x0000e200ff288b82 */ /* 0x000e260000000a00 */
[----:B------:R-:W-:-:S05]  /*1f90*/  IADD3 R5, PT, PT, -R3, RZ, RZ ;  /* 0x000000ff03057210 */ /* 0x000fca0007ffe1ff */
[C---:B------:R-:W-:Y:S01]  /*1fa0*/  IMAD R4, R7.reuse, R5, R4 ;  /* 0x0000000507047224 */ /* 0x040fe200078e0204 */
[----:B------:R-:W-:Y:S01]  /*1fb0*/  MOV R5, UR4 ;  /* 0x0000000400057c02 */ /* 0x000fe20008000f00 */
[----:B------:R-:W-:Y:S03]  /*1fc0*/  BAR.SYNC.DEFER_BLOCKING 0x0 ;  /* 0x0000000000007b1d */ /* 0x000fe60000010000 */
[----:B------:R-:W-:-:S13]  /*1fd0*/  ISETP.GT.U32.AND P2, PT, R7, R4, PT ;  /* 0x000000040700720c */ /* 0x000fda0003f44070 */
[----:B------:R-:W-:Y:S02]  /*1fe0*/  @!P2 IMAD.IADD R4, R4, 0x1, -R7 ;  /* 0x000000010404a824 */ /* 0x000fe400078e0a07 */
[----:B------:R-:W-:Y:S01]  /*1ff0*/  @!P2 VIADD R3, R3, 0x1 ;  /* 0x000000010303a836 */ /* 0x000fe20000000000 */
[----:B------:R-:W-:Y:S02]  /*2000*/  ISETP.NE.AND P2, PT, R6, RZ, PT ;  /* 0x000000ff0600720c */ /* 0x000fe40003f45270 */
[----:B------:R-:W-:Y:S02]  /*2010*/  ISETP.GE.U32.AND P3, PT, R4, R7, PT ;  /* 0x000000070400720c */ /* 0x000fe40003f66070 */
[----:B------:R-:W-:-:S04]  /*2020*/  LOP3.LUT R4, R6, UR4, RZ, 0x3c, !PT ;  /* 0x0000000406047c12 */ /* 0x000fc8000f8e3cff */
[----:B------:R-:W-:Y:S02]  /*2030*/  ISETP.GE.AND P1, PT, R4, RZ, PT ;  /* 0x000000ff0400720c */ /* 0x000fe40003f26270 */
[----:B------:R-:W-:Y:S01]  /*2040*/  @!P0 IADD3 R4, P4, PT, R0, UR4, RZ ;  /* 0x0000000400048c10 */ /* 0x000fe2000ff9e0ff */
[----:B------:R-:W-:-:S03]  /*2050*/  UIMAD UR4, UR4, UR5, URZ ;  /* 0x00000005040472a4 */ /* 0x000fc6000f8e02ff */
[----:B------:R-:W-:Y:S01]  /*2060*/  @!P0 LEA.HI.X.SX32 R5, R5, R2, 0x1, P4 ;  /* 0x0000000205058211 */ /* 0x000fe200020f0eff */
[----:B------:R-:W-:Y:S01]  /*2070*/  @P3 VIADD R3, R3, 0x1 ;  /* 0x0000000103033836 */ /* 0x000fe20000000000 */
[C---:B0-----:R-:W-:Y:S02]  /*2080*/  @!P0 LEA R40, P3, R4.reuse, R40, 0x1 ;  /* 0x0000002804288211 */ /* 0x041fe400078608ff */
[----:B------:R-:W-:Y:S02]  /*2090*/  MOV R43, UR4 ;  /* 0x00000004002b7c02 */ /* 0x000fe40008000f00 */
[----:B------:R-:W-:Y:S01]  /*20a0*/  @!P0 LEA.HI.X R41, R4, R41, R5, 0x1, P3 ;  /* 0x0000002904298211 */ /* 0x000fe200018f0c05 */
[----:B------:R-:W-:Y:S01]  /*20b0*/  @!P1 IMAD.MOV R3, RZ, RZ, -R3 ;  /* 0x000000ffff039224 */ /* 0x000fe200078e0a03 */
[----:B------:R-:W-:Y:S02]  /*20c0*/  IADD3 R42, P1, PT, R55, UR4, RZ ;  /* 0x00000004372a7c10 */ /* 0x000fe4000ff3e0ff */
[----:B------:R-:W-:-:S02]  /*20d0*/  CS2R R4, SRZ ;  /* 0x0000000000047805 */ /* 0x000fc4000001ff00 */
[----:B------:R-:W-:Y:S02]  /*20e0*/  @!P2 LOP3.LUT R3, RZ, R6, RZ, 0x33, !PT ;  /* 0x00000006ff03a212 */ /* 0x000fe400078e33ff */
[----:B------:R-:W-:Y:S02]  /*20f0*/  CS2R R6, SRZ ;  /* 0x0000000000067805 */ /* 0x000fe4000001ff00 */
[----:B------:R-:W-:Y:S02]  /*2100*/  LEA.HI.X.SX32 R43, R43, R54, 0x1, P1 ;  /* 0x000000362b2b7211 */ /* 0x000fe400008f0eff */
[C---:B---3--:R-:W-:Y:S01]  /*2110*/  LEA R50, P1, R42.reuse, UR16, 0x2 ;  /* 0x000000102a327c11 */ /* 0x048fe2000f8210ff */
[----:B------:R-:W-:Y:S01]  /*2120*/  IMAD R45, R3, UR5, RZ ;  /* 0x00000005032d7c24 */ /* 0x000fe2000f8e02ff */
[----:B------:R0:W3:Y:S02]  /*2130*/  @!P0 LDG.E.128.CONSTANT R4, desc[UR14][R40.64] ;  /* 0x0000000e28048981 */ /* 0x0000e4000c1e9d00 */
[----:B------:R-:W-:Y:S01]  /*2140*/  LEA.HI.X R51, R42, UR17, R43, 0x2, P1 ;  /* 0x000000112a337c11 */ /* 0x000fe200088f142b */
[----:B------:R-:W-:Y:S01]  /*2150*/  IMAD.U32 R43, RZ, RZ, UR10 ;  /* 0x0000000aff2b7e24 */ /* 0x000fe2000f8e00ff */
[----:B------:R-:W-:-:S03]  /*2160*/  IADD3 R46, P1, PT, R52, R45, RZ ;  /* 0x0000002d342e7210 */ /* 0x000fc60007f3e0ff */
[----:B------:R-:W-:Y:S01]  /*2170*/  IMAD.WIDE R42, R43, 0x4, R50 ;  /* 0x000000042b2a7825 */ /* 0x000fe200078e0232 */
[----:B------:R-:W-:Y:S02]  /*2180*/  LEA.HI.X.SX32 R45, R45, RZ, 0x1, P1 ;  /* 0x000000ff2d2d7211 */ /* 0x000fe400008f0eff */
[C---:B--2---:R-:W-:Y:S02]  /*2190*/  LEA R44, P1, R46.reuse, UR26, 0x2 ;  /* 0x0000001a2e2c7c11 */ /* 0x044fe4000f8210ff */
[----:B------:R-:W2:Y:S02]  /*21a0*/  LDG.E.CONSTANT R47, desc[UR14][R42.64] ;  /* 0x0000000e2a2f7981 */ /* 0x000ea4000c1e9900 */
[----:B------:R-:W-:Y:S01]  /*21b0*/  LEA.HI.X R45, R46, UR27, R45, 0x2, P1 ;  /* 0x0000001b2e2d7c11 */ /* 0x000fe200088f142d */
[----:B-1----:R-:W-:-:S04]  /*21c0*/  IMAD R46, R3, UR6, RZ ;  /* 0x00000006032e7c24 */ /* 0x002fc8000f8e02ff */
[----:B------:R1:W4:Y:S01]  /*21d0*/  LDG.E.CONSTANT R3, desc[UR14][R44.64] ;  /* 0x0000000e2c037981 */ /* 0x000322000c1e9900 */
[----:B------:R-:W-:Y:S02]  /*21e0*/  MOV R48, 0x64006400 ;  /* 0x6400640000307802 */ /* 0x000fe40000000f00 */
[----:B0-----:R-:W-:Y:S01]  /*21f0*/  IADD3 R41, P1, PT, R53, R46, RZ ;  /* 0x0000002e35297210 */ /* 0x001fe20007f3e0ff */
[----:B------:R-:W-:-:S03]  /*2200*/  IMAD.MOV.U32 R49, RZ, RZ, 0x2c00 ;  /* 0x00002c00ff317424 */ /* 0x000fc600078e00ff */
[----:B------:R-:W-:Y:S02]  /*2210*/  LEA.HI.X.SX32 R46, R46, RZ, 0x1, P1 ;  /* 0x000000ff2e2e7211 */ /* 0x000fe400008f0eff */
[----:B------:R-:W-:-:S04]  /*2220*/  LEA R40, P1, R41, UR18, 0x1 ;  /* 0x0000001229287c11 */ /* 0x000fc8000f8208ff */
[----:B------:R-:W-:-:S06]  /*2230*/  LEA.HI.X R41, R41, UR19, R46, 0x1, P1 ;  /* 0x0000001329297c11 */ /* 0x000fcc00088f0c2e */
[----:B------:R-:W5:Y:S04]  /*2240*/  LDG.E.128.CONSTANT R40, desc[UR14][R40.64] ;  /* 0x0000000e28287981 */ /* 0x000f68000c1e9d00 */
[----:B---3--:R4:W-:Y:S01]  /*2250*/  STS.128 [R56], R4 ;  /* 0x0000000438007388 */ /* 0x0089e20000000c00 */
[C-C-:B--2---:R-:W-:Y:S02]  /*2260*/  LOP3.LUT R68, R47.reuse, 0xf000f0, R48.reuse, 0xea, !PT ;  /* 0x00f000f02f447812 */ /* 0x144fe400078eea30 */
[----:B------:R-:W-:Y:S02]  /*2270*/  SHF.R.U32.HI R69, RZ, 0x8, R47 ;  /* 0x00000008ff457819 */ /* 0x000fe4000001162f */
[--C-:B-1----:R-:W-:Y:S01]  /*2280*/  LOP3.LUT R44, R47, 0xf000f, R48.reuse, 0xea, !PT ;  /* 0x000f000f2f2c7812 */ /* 0x102fe200078eea30 */
[----:B------:R-:W-:Y:S01]  /*2290*/  HFMA2 R45, R68, R49.H0_H0, -64, -64 ;  /* 0xd400d400442d7431 */ /* 0x000fe20000040031 */
[----:B------:R-:W-:-:S02]  /*22a0*/  LOP3.LUT R47, R69, 0xf000f, R48, 0xea, !PT ;  /* 0x000f000f452f7812 */ /* 0x000fc400078eea30 */
[----:B----4-:R-:W-:Y:S02]  /*22b0*/  SHF.R.U32.HI R5, RZ, 0x8, R3 ;  /* 0x00000008ff057819 */ /* 0x010fe40000011603 */
[--C-:B------:R-:W-:Y:S02]  /*22c0*/  LOP3.LUT R68, R3, 0xf000f0, R48.reuse, 0xea, !PT ;  /* 0x00f000f003447812 */ /* 0x100fe400078eea30 */
[--C-:B------:R-:W-:Y:S01]  /*22d0*/  LOP3.LUT R46, R69, 0xf000f0, R48.reuse, 0xea, !PT ;  /* 0x00f000f0452e7812 */ /* 0x100fe200078eea30 */
[----:B------:R-:W-:Y:S01]  /*22e0*/  IMAD.U32 R69, RZ, RZ, UR13 ;  /* 0x0000000dff457e24 */ /* 0x000fe2000f8e00ff */
[--C-:B------:R-:W-:Y:S02]  /*22f0*/  LOP3.LUT R6, R3, 0xf000f, R48.reuse, 0xea, !PT ;  /* 0x000f000f03067812 */ /* 0x100fe400078eea30 */
[C-C-:B------:R-:W-:Y:S02]  /*2300*/  LOP3.LUT R3, R5.reuse, 0xf000f, R48.reuse, 0xea, !PT ;  /* 0x000f000f05037812 */ /* 0x140fe400078eea30 */
[----:B------:R-:W-:Y:S01]  /*2310*/  LOP3.LUT R4, R5, 0xf000f0, R48, 0xea, !PT ;  /* 0x00f000f005047812 */ /* 0x000fe200078eea30 */
[----:B------:R-:W-:-:S02]  /*2320*/  HFMA2 R5, R68, R49.H0_H0, -64, -64 ;  /* 0xd400d40044057431 */ /* 0x000fc40000040031 */
[----:B------:R-:W-:-:S06]  /*2330*/  IMAD.WIDE R68, R69, 0x4, R50 ;  /* 0x0000000445447825 */ /* 0x000fcc00078e0232 */
[----:B------:R-:W2:Y:S01]  /*2340*/  LDG.E.CONSTANT R69, desc[UR14][R68.64] ;  /* 0x0000000e44457981 */ /* 0x000ea2000c1e9900 */
[----:B------:R-:W-:Y:S02]  /*2350*/  HADD2 R44, R44, -1024, -1024 ;  /* 0xe400e4002c2c7430 */ /* 0x000fe40000000000 */
[----:B------:R-:W-:Y:S02]  /*2360*/  HADD2 R7, R47, -1024, -1024 ;  /* 0xe400e4002f077430 */ /* 0x000fe40000000000 */
[-C--:B------:R-:W-:Y:S02]  /*2370*/  HFMA2 R46, R46, R49.reuse.H0_H0, -64, -64 ;  /* 0xd400d4002e2e7431 */ /* 0x080fe40000040031 */
[----:B------:R-:W-:Y:S02]  /*2380*/  HADD2 R6, R6, -1024, -1024 ;  /* 0xe400e40006067430 */ /* 0x000fe40000000000 */
[----:B------:R-:W-:Y:S02]  /*2390*/  HADD2 R3, R3, -1024, -1024 ;  /* 0xe400e40003037430 */ /* 0x000fe40000000000 */
[----:B------:R-:W-:-:S02]  /*23a0*/  HFMA2 R4, R4, R49.H0_H0, -64, -64 ;  /* 0xd400d40004047431 */ /* 0x000fc40000040031 */
[----:B------:R-:W-:Y:S02]  /*23b0*/  HADD2 R44, R44, -R6 ;  /* 0x800000062c2c7230 */ /* 0x000fe40000000000 */
[----:B------:R-:W-:Y:S02]  /*23c0*/  HADD2 R45, R45, -R5 ;  /* 0x800000052d2d7230 */ /* 0x000fe40000000000 */
[----:B------:R-:W-:Y:S02]  /*23d0*/  HADD2 R7, R7, -R3 ;  /* 0x8000000307077230 */ /* 0x000fe40000000000 */
[----:B------:R-:W-:Y:S02]  /*23e0*/  HADD2 R47, R46, -R4 ;  /* 0x800000042e2f7230 */ /* 0x000fe40000000000 */
[----:B-----5:R-:W-:Y:S02]  /*23f0*/  HFMA2 R44, R44, R40, RZ.H0_H0 ;  /* 0x000000282c2c7231 */ /* 0x020fe400000400ff */
[----:B------:R-:W-:-:S02]  /*2400*/  HFMA2 R45, R45, R41, RZ.H0_H0 ;  /* 0x000000292d2d7231 */ /* 0x000fc400000400ff */
[----:B------:R-:W-:Y:S02]  /*2410*/  HFMA2 R46, R7, R42, RZ.H0_H0 ;  /* 0x0000002a072e7231 */ /* 0x000fe400000400ff */
[----:B------:R-:W-:-:S05]  /*2420*/  HFMA2 R47, R47, R43, RZ.H0_H0 ;  /* 0x0000002b2f2f7231 */ /* 0x000fca00000400ff */
[----:B------:R0:W-:Y:S01]  /*2430*/  STS.128 [R57+0x440], R44 ;  /* 0x0004402c39007388 */ /* 0x0001e20000000c00 */
[----:B--2---:R-:W-:Y:S02]  /*2440*/  SHF.R.U32.HI R7, RZ, 0x8, R69 ;  /* 0x00000008ff077819 */ /* 0x004fe40000011645 */
[C-C-:B------:R-:W-:Y:S02]  /*2450*/  LOP3.LUT R68, R69.reuse, 0xf000f, R48.reuse, 0xea, !PT ;  /* 0x000f000f45447812 */ /* 0x140fe400078eea30 */
[--C-:B------:R-:W-:Y:S02]  /*2460*/  LOP3.LUT R69, R69, 0xf000f0, R48.reuse, 0xea, !PT ;  /* 0x00f000f045457812 */ /* 0x100fe400078eea30 */
[----:B0-----:R-:W-:Y:S01]  /*2470*/  LOP3.LUT R44, R7, 0xf000f, R48, 0xea, !PT ;  /* 0x000f000f072c7812 */ /* 0x001fe200078eea30 */
[----:B------:R-:W-:Y:S02]  /*2480*/  HADD2 R68, R68, -1024, -1024 ;  /* 0xe400e40044447430 */ /* 0x000fe40000000000 */
[----:B------:R-:W-:-:S02]  /*2490*/  HFMA2 R69, R69, R49.H0_H0, -64, -64 ;  /* 0xd400d40045457431 */ /* 0x000fc40000040031 */
[----:B------:R-:W-:Y:S02]  /*24a0*/  HADD2 R44, R44, -1024, -1024 ;  /* 0xe400e4002c2c7430 */ /* 0x000fe40000000000 */
[----:B------:R-:W-:Y:S02]  /*24b0*/  HADD2 R45, R68, -R6 ;  /* 0x80000006442d7230 */ /* 0x000fe40000000000 */
[----:B------:R-:W-:Y:S02]  /*24c0*/  HADD2 R69, R69, -R5 ;  /* 0x8000000545457230 */ /* 0x000fe40000000000 */
[----:B------:R-:W-:Y:S02]  /*24d0*/  HADD2 R46, R44, -R3 ;  /* 0x800000032c2e7230 */ /* 0x000fe40000000000 */
[----:B------:R-:W-:Y:S02]  /*24e0*/  HFMA2 R44, R45, R40, RZ.H0_H0 ;  /* 0x000000282d2c7231 */ /* 0x000fe400000400ff */
[----:B------:R-:W-:-:S02]  /*24f0*/  HFMA2 R45, R69, R41, RZ.H0_H0 ;  /* 0x00000029452d7231 */ /* 0x000fc400000400ff */
[----:B------:R-:W-:-:S04]  /*2500*/  IMAD.U32 R69, RZ, RZ, UR20 ;  /* 0x00000014ff457e24 */ /* 0x000fc8000f8e00ff */
[----:B------:R-:W-:-:S06]  /*2510*/  IMAD.WIDE R68, R69, 0x4, R50 ;  /* 0x0000000445447825 */ /* 0x000fcc00078e0232 */
[----:B------:R-:W2:Y:S01]  /*2520*/  LDG.E.CONSTANT R69, desc[UR14][R68.64] ;  /* 0x0000000e44457981 */ /* 0x000ea2000c1e9900 */
[----:B------:R-:W-:-:S05]  /*2530*/  LOP3.LUT R7, R7, 0xf000f0, R48, 0xea, !PT ;  /* 0x00f000f007077812 */ /* 0x000fca00078eea30 */
[----:B------:R-:W-:-:S04]  /*2540*/  HFMA2 R7, R7, R49.H0_H0, -64, -64 ;  /* 0xd400d40007077431 */ /* 0x000fc80000040031 */
[----:B------:R-:W-:Y:S02]  /*2550*/  HADD2 R7, R7, -R4 ;  /* 0x8000000407077230 */ /* 0x000fe40000000000 */
        /* <DEDUP_REMOVED lines=14> */
[----:B------:R-:W-:Y:S01]  /*2640*/  HFMA2 R45, R69, R41, RZ.H0_H0 ;  /* 0x00000029452d7231 */ /* 0x000fe200000400ff */
[----:B------:R-:W-:-:S05]  /*2650*/  MOV R69, UR9 ;  /* 0x0000000900457c02 */ /* 0x000fca0008000f00 */
        /* <DEDUP_REMOVED lines=29> */
[----:B--2---:R-:W-:-:S04]  /*2830*/  SHF.R.U32.HI R7, RZ, 0x8, R69 ;  /* 0x00000008ff077819 */ /* 0x004fc80000011645 */
[C-C-:B0-----:R-:W-:Y:S02]  /*2840*/  LOP3.LUT R44, R7.reuse, 0xf000f, R48.reuse, 0xea, !PT ;  /* 0x000f000f072c7812 */ /* 0x141fe400078eea30 */
[----:B------:R-:W-:-:S05]  /*2850*/  LOP3.LUT R7, R7, 0xf000f0, R48, 0xea, !PT ;  /* 0x00f000f007077812 */ /* 0x000fca00078eea30 */
[----:B------:R-:W-:-:S04]  /*2860*/  HFMA2 R7, R7, R49.H0_H0, -64, -64 ;  /* 0xd400d40007077431 */ /* 0x000fc80000040031 */
[----:B------:R-:W-:-:S04]  /*2870*/  HADD2 R7, R7, -R4 ;  /* 0x8000000407077230 */ /* 0x000fc80000000000 */
[----:B------:R-:W-:Y:S02]  /*2880*/  HFMA2 R47, R7, R43, RZ.H0_H0 ;  /* 0x0000002b072f7231 */ /* 0x000fe400000400ff */
[----:B------:R-:W2:Y:S01]  /*2890*/  LDG.E.CONSTANT R7, desc[UR14][R50.64] ;  /* 0x0000000e32077981 */ /* 0x000ea2000c1e9900 */
[C-C-:B------:R-:W-:Y:S02]  /*28a0*/  LOP3.LUT R68, R69.reuse, 0xf000f, R48.reuse, 0xea, !PT ;  /* 0x000f000f45447812 */ /* 0x140fe400078eea30 */
[----:B------:R-:W-:Y:S01]  /*28b0*/  LOP3.LUT R69, R69, 0xf000f0, R48, 0xea, !PT ;  /* 0x00f000f045457812 */ /* 0x000fe200078eea30 */
[----:B------:R-:W-:Y:S02]  /*28c0*/  HADD2 R44, R44, -1024, -1024 ;  /* 0xe400e4002c2c7430 */ /* 0x000fe40000000000 */
[----:B------:R-:W-:Y:S02]  /*28d0*/  HADD2 R68, R68, -1024, -1024 ;  /* 0xe400e40044447430 */ /* 0x000fe40000000000 */
[----:B------:R-:W-:-:S02]  /*28e0*/  HFMA2 R69, R69, R49.H0_H0, -64, -64 ;  /* 0xd400d40045457431 */ /* 0x000fc40000040031 */
[----:B------:R-:W-:Y:S02]  /*28f0*/  HADD2 R45, R68, -R6 ;  /* 0x80000006442d7230 */ /* 0x000fe40000000000 */
[----:B------:R-:W-:Y:S02]  /*2900*/  HADD2 R69, R69, -R5 ;  /* 0x8000000545457230 */ /* 0x000fe40000000000 */
[----:B------:R-:W-:Y:S02]  /*2910*/  HADD2 R46, R44, -R3 ;  /* 0x800000032c2e7230 */ /* 0x000fe40000000000 */
[----:B------:R-:W-:Y:S02]  /*2920*/  HFMA2 R44, R45, R40, RZ.H0_H0 ;  /* 0x000000282d2c7231 */ /* 0x000fe400000400ff */
[----:B------:R-:W-:Y:S02]  /*2930*/  HFMA2 R45, R69, R41, RZ.H0_H0 ;  /* 0x00000029452d7231 */ /* 0x000fe400000400ff */
[----:B------:R-:W-:-:S05]  /*2940*/  HFMA2 R46, R46, R42, RZ.H0_H0 ;  /* 0x0000002a2e2e7231 */ /* 0x000fca00000400ff */
[----:B------:R0:W-:Y:S01]  /*2950*/  STS.128 [R57+0x1540], R44 ;  /* 0x0015402c39007388 */ /* 0x0001e20000000c00 */
[----:B--2---:R-:W-:Y:S02]  /*2960*/  SHF.R.U32.HI R69, RZ, 0x8, R7 ;  /* 0x00000008ff457819 */ /* 0x004fe40000011607 */
[--C-:B------:R-:W-:Y:S02]  /*2970*/  LOP3.LUT R68, R7, 0xf000f, R48.reuse, 0xea, !PT ;  /* 0x000f000f07447812 */ /* 0x100fe400078eea30 */
[C-C-:B0-----:R-:W-:Y:S02]  /*2980*/  LOP3.LUT R44, R69.reuse, 0xf000f, R48.reuse, 0xea, !PT ;  /* 0x000f000f452c7812 */ /* 0x141fe400078eea30 */
[----:B------:R-:W-:Y:S01]  /*2990*/  LOP3.LUT R69, R69, 0xf000f0, R48, 0xea, !PT ;  /* 0x00f000f045457812 */ /* 0x000fe200078eea30 */
[----:B------:R-:W-:-:S04]  /*29a0*/  HADD2 R68, R68, -1024, -1024 ;  /* 0xe400e40044447430 */ /* 0x000fc80000000000 */
[----:B------:R-:W-:Y:S02]  /*29b0*/  HFMA2 R69, R69, R49.H0_H0, -64, -64 ;  /* 0xd400d40045457431 */ /* 0x000fe40000040031 */
[----:B------:R-:W-:Y:S01]  /*29c0*/  HADD2 R44, R44, -1024, -1024 ;  /* 0xe400e4002c2c7430 */ /* 0x000fe20000000000 */
[----:B------:R-:W-:Y:S01]  /*29d0*/  LOP3.LUT R7, R7, 0xf000f0, R48, 0xea, !PT ;  /* 0x00f000f007077812 */ /* 0x000fe200078eea30 */
[----:B------:R-:W-:Y:S02]  /*29e0*/  HADD2 R68, R68, -R6 ;  /* 0x8000000644447230 */ /* 0x000fe40000000000 */
[----:B------:R-:W-:Y:S02]  /*29f0*/  HADD2 R47, R69, -R4 ;  /* 0x80000004452f7230 */ /* 0x000fe40000000000 */
[----:B------:R-:W-:Y:S02]  /*2a00*/  IMAD.U32 R69, RZ, RZ, UR22 ;  /* 0x00000016ff457e24 */ /* 0x000fe4000f8e00ff */
[----:B------:R-:W-:-:S02]  /*2a10*/  HADD2 R46, R44, -R3 ;  /* 0x800000032c2e7230 */ /* 0x000fc40000000000 */
[----:B------:R-:W-:Y:S02]  /*2a20*/  HFMA2 R44, R68, R40, RZ.H0_H0 ;  /* 0x00000028442c7231 */ /* 0x000fe400000400ff */
[----:B------:R-:W-:-:S04]  /*2a30*/  IMAD.WIDE R68, R69, 0x4, R50 ;  /* 0x0000000445447825 */ /* 0x000fc800078e0232 */
[----:B------:R-:W-:-:S04]  /*2a40*/  HFMA2 R7, R7, R49.H0_H0, -64, -64 ;  /* 0xd400d40007077431 */ /* 0x000fc80000040031 */
[----:B------:R-:W-:Y:S01]  /*2a50*/  HADD2 R7, R7, -R5 ;  /* 0x8000000507077230 */ /* 0x000fe20000000000 */
[----:B------:R-:W2:Y:S03]  /*2a60*/  LDG.E.CONSTANT R69, desc[UR14][R68.64] ;  /* 0x0000000e44457981 */ /* 0x000ea6000c1e9900 */
[----:B------:R-:W-:Y:S01]  /*2a70*/  HFMA2 R45, R7, R41, RZ.H0_H0 ;  /* 0x00000029072d7231 */ /* 0x000fe200000400ff */
[----:B------:R-:W-:-:S05]  /*2a80*/  MOV R7, UR23 ;  /* 0x0000001700077c02 */ /* 0x000fca0008000f00 */
[----:B------:R-:W-:-:S06]  /*2a90*/  IMAD.WIDE R50, R7, 0x4, R50 ;  /* 0x0000000407327825 */ /* 0x000fcc00078e0232 */
[----:B------:R0:W3:Y:S01]  /*2aa0*/  LDG.E.CONSTANT R51, desc[UR14][R50.64] ;  /* 0x0000000e32337981 */ /* 0x0000e2000c1e9900 */
[----:B------:R-:W-:Y:S02]  /*2ab0*/  HFMA2 R46, R46, R42, RZ.H0_H0 ;  /* 0x0000002a2e2e7231 */ /* 0x000fe400000400ff */
[----:B------:R-:W-:-:S05]  /*2ac0*/  HFMA2 R47, R47, R43, RZ.H0_H0 ;  /* 0x0000002b2f2f7231 */ /* 0x000fca00000400ff */
[----:B------:R1:W-:Y:S01]  /*2ad0*/  STS.128 [R57], R44 ;  /* 0x0000002c39007388 */ /* 0x0003e20000000c00 */
[----:B------:R-:W-:-:S04]  /*2ae0*/  UIADD3 UR11, UPT, UPT, UR11, 0x1, URZ ;  /* 0x000000010b0b7890 */ /* 0x000fc8000fffe0ff */
[----:B------:R-:W-:Y:S02]  /*2af0*/  UISETP.NE.AND UP0, UPT, UR11, URZ, UPT ;  /* 0x000000ff0b00728c */ /* 0x000fe4000bf05270 */
[----:B------:R-:W-:Y:S01]  /*2b00*/  UIADD3 UR8, UPT, UPT, UR8, 0x1, URZ ;  /* 0x0000000108087890 */ /* 0x000fe2000fffe0ff */
[----:B--2---:R-:W-:Y:S02]  /*2b10*/  SHF.R.U32.HI R7, RZ, 0x8, R69 ;  /* 0x00000008ff077819 */ /* 0x004fe40000011645 */
[C-C-:B0-----:R-:W-:Y:S02]  /*2b20*/  LOP3.LUT R50, R69.reuse, 0xf000f, R48.reuse, 0xea, !PT ;  /* 0x000f000f45327812 */ /* 0x141fe400078eea30 */
[--C-:B------:R-:W-:Y:S02]  /*2b30*/  LOP3.LUT R68, R69, 0xf000f0, R48.reuse, 0xea, !PT ;  /* 0x00f000f045447812 */ /* 0x100fe400078eea30 */
[C-C-:B-1----:R-:W-:Y:S02]  /*2b40*/  LOP3.LUT R44, R7.reuse, 0xf000f0, R48.reuse, 0xea, !PT ;  /* 0x00f000f0072c7812 */ /* 0x142fe400078eea30 */
[----:B------:R-:W-:Y:S01]  /*2b50*/  LOP3.LUT R69, R7, 0xf000f, R48, 0xea, !PT ;  /* 0x000f000f07457812 */ /* 0x000fe200078eea30 */
[----:B------:R-:W-:-:S02]  /*2b60*/  HADD2 R7, R50, -1024, -1024 ;  /* 0xe400e40032077430 */ /* 0x000fc40000000000 */
[-C--:B------:R-:W-:Y:S02]  /*2b70*/  HFMA2 R44, R44, R49.reuse.H0_H0, -64, -64 ;  /* 0xd400d4002c2c7431 */ /* 0x080fe40000040031 */
[----:B------:R-:W-:Y:S02]  /*2b80*/  HADD2 R7, R7, -R6 ;  /* 0x8000000607077230 */ /* 0x000fe40000000000 */
[----:B------:R-:W-:Y:S02]  /*2b90*/  HADD2 R47, R44, -R4 ;  /* 0x800000042c2f7230 */ /* 0x000fe40000000000 */
[----:B------:R-:W-:Y:S01]  /*2ba0*/  HFMA2 R44, R7, R40, RZ.H0_H0 ;  /* 0x00000028072c7231 */ /* 0x000fe200000400ff */
[----:B---3--:R-:W-:Y:S01]  /*2bb0*/  SHF.R.U32.HI R7, RZ, 0x8, R51 ;  /* 0x00000008ff077819 */ /* 0x008fe20000011633 */
[----:B------:R-:W-:Y:S01]  /*2bc0*/  HFMA2 R45, R68, R49.H0_H0, -64, -64 ;  /* 0xd400d400442d7431 */ /* 0x000fe20000040031 */
[C-C-:B------:R-:W-:Y:S02]  /*2bd0*/  LOP3.LUT R50, R51.reuse, 0xf000f, R48.reuse, 0xea, !PT ;  /* 0x000f000f33327812 */ /* 0x140fe400078eea30 */
[----:B------:R-:W-:-:S02]  /*2be0*/  LOP3.LUT R68, R51, 0xf000f0, R48, 0xea, !PT ;  /* 0x00f000f033447812 */ /* 0x000fc400078eea30 */
[C-C-:B------:R-:W-:Y:S02]  /*2bf0*/  LOP3.LUT R51, R7.reuse, 0xf000f0, R48.reuse, 0xea, !PT ;  /* 0x00f000f007337812 */ /* 0x140fe400078eea30 */
[----:B------:R-:W-:Y:S01]  /*2c00*/  LOP3.LUT R7, R7, 0xf000f, R48, 0xea, !PT ;  /* 0x000f000f07077812 */ /* 0x000fe200078eea30 */
[----:B------:R-:W-:Y:S02]  /*2c10*/  HADD2 R50, R50, -1024, -1024 ;  /* 0xe400e40032327430 */ /* 0x000fe40000000000 */
[-C--:B------:R-:W-:Y:S02]  /*2c20*/  HFMA2 R68, R68, R49.reuse.H0_H0, -64, -64 ;  /* 0xd400d40044447431 */ /* 0x080fe40000040031 */
[----:B------:R-:W-:Y:S02]  /*2c30*/  HADD2 R69, R69, -1024, -1024 ;  /* 0xe400e40045457430 */ /* 0x000fe40000000000 */
[----:B------:R-:W-:Y:S02]  /*2c40*/  HFMA2 R49, R51, R49.H0_H0, -64, -64 ;  /* 0xd400d40033317431 */ /* 0x000fe40000040031 */
[----:B------:R-:W-:-:S02]  /*2c50*/  HADD2 R7, R7, -1024, -1024 ;  /* 0xe400e40007077430 */ /* 0x000fc40000000000 */
[----:B------:R-:W-:Y:S02]  /*2c60*/  HADD2 R48, R50, -R6 ;  /* 0x8000000632307230 */ /* 0x000fe40000000000 */
[----:B------:R-:W-:Y:S02]  /*2c70*/  HADD2 R45, R45, -R5 ;  /* 0x800000052d2d7230 */ /* 0x000fe40000000000 */
[----:B------:R-:W-:Y:S02]  /*2c80*/  HADD2 R46, R69, -R3 ;  /* 0x80000003452e7230 */ /* 0x000fe40000000000 */
[----:B------:R-:W-:Y:S02]  /*2c90*/  HADD2 R68, R68, -R5 ;  /* 0x8000000544447230 */ /* 0x000fe40000000000 */
[----:B------:R-:W-:Y:S02]  /*2ca0*/  HADD2 R50, R7, -R3 ;  /* 0x8000000307327230 */ /* 0x000fe40000000000 */
[----:B------:R-:W-:-:S02]  /*2cb0*/  HADD2 R51, R49, -R4 ;  /* 0x8000000431337230 */ /* 0x000fc40000000000 */
[----:B------:R-:W-:Y:S02]  /*2cc0*/  HFMA2 R45, R45, R41, RZ.H0_H0 ;  /* 0x000000292d2d7231 */ /* 0x000fe400000400ff */
[----:B------:R-:W-:Y:S02]  /*2cd0*/  HFMA2 R46, R46, R42, RZ.H0_H0 ;  /* 0x0000002a2e2e7231 */ /* 0x000fe400000400ff */
[----:B------:R-:W-:Y:S02]  /*2ce0*/  HFMA2 R47, R47, R43, RZ.H0_H0 ;  /* 0x0000002b2f2f7231 */ /* 0x000fe400000400ff */
[----:B------:R-:W-:Y:S02]  /*2cf0*/  HFMA2 R48, R48, R40, RZ.H0_H0 ;  /* 0x0000002830307231 */ /* 0x000fe400000400ff */
[----:B------:R-:W-:Y:S02]  /*2d00*/  HFMA2 R49, R68, R41, RZ.H0_H0 ;  /* 0x0000002944317231 */ /* 0x000fe400000400ff */
[----:B------:R-:W-:-:S02]  /*2d10*/  HFMA2 R50, R50, R42, RZ.H0_H0 ;  /* 0x0000002a32327231 */ /* 0x000fc400000400ff */
[----:B------:R-:W-:Y:S01]  /*2d20*/  HFMA2 R51, R51, R43, RZ.H0_H0 ;  /* 0x0000002b33337231 */ /* 0x000fe200000400ff */
[----:B------:R0:W-:Y:S04]  /*2d30*/  STS.128 [R57+0x1980], R44 ;  /* 0x0019802c39007388 */ /* 0x0001e80000000c00 */
[----:B------:R-:W-:Y:S01]  /*2d40*/  STS.128 [R57+0x1dc0], R48 ;  /* 0x001dc03039007388 */ /* 0x000fe20000000c00 */
[----:B------:R-:W-:Y:S01]  /*2d50*/  BAR.SYNC.DEFER_BLOCKING 0x0 ;  /* 0x0000000000007b1d */ /* 0x000fe20000010000 */
[----:B------:R-:W-:-:S05]  /*2d60*/  IADD3 R6, P1, PT, R62, 0x20, RZ ;  /* 0x000000203e067810 */ /* 0x000fca0007f3e0ff */
[----:B------:R-:W-:Y:S01]  /*2d70*/  IMAD.X R7, RZ, RZ, R63, P1 ;  /* 0x000000ffff077224 */ /* 0x000fe200008e063f */
[----:B------:R-:W-:-:S04]  /*2d80*/  MOV R4, R64 ;  /* 0x0000004000047202 */ /* 0x000fc80000000f00 */
[----:B0-----:R-:W-:-:S06]  /*2d90*/  MOV R47, R6 ;  /* 0x00000006002f7202 */ /* 0x001fcc0000000f00 */
[----:B------:R-:W-:Y:S04]  /*2da0*/  LDSM.16.MT88.4 R44, [R47] ;  /* 0x000000002f2c783b */ /* 0x000fe80000004200 */
[----:B------:R-:W0:Y:S01]  /*2db0*/  LDSM.16.M88.4 R4, [R4] ;  /* 0x000000000404783b */ /* 0x000e220000000200 */
[----:B------:R-:W-:-:S05]  /*2dc0*/  IADD3 R40, P1, PT, R62, 0x40, RZ ;  /* 0x000000403e287810 */ /* 0x000fca0007f3e0ff */
[----:B------:R-:W-:-:S05]  /*2dd0*/  IMAD.X R41, RZ, RZ, R63, P1 ;  /* 0x000000ffff297224 */ /* 0x000fca00008e063f */
[----:B------:R-:W-:-:S06]  /*2de0*/  MOV R40, R40 ;  /* 0x0000002800287202 */ /* 0x000fcc0000000f00 */
[----:B------:R-:W1:Y:S01]  /*2df0*/  LDSM.16.MT88.4 R40, [R40] ;  /* 0x000000002828783b */ /* 0x000e620000004200 */
[----:B0-----:R-:W-:Y:S01]  /*2e00*/  HMMA.16816.F32 R8, R4, R44, R8 ;  /* 0x0000002c0408723c */ /* 0x001fe20000001808 */
[----:B------:R-:W-:-:S04]  /*2e10*/  IADD3 R44, P1, PT, R62, 0x60, RZ ;  /* 0x000000603e2c7810 */ /* 0x000fc80007f3e0ff */
[----:B------:R-:W-:-:S03]  /*2e20*/  IADD3.X R45, PT, PT, RZ, R63, RZ, P1, !PT ;  /* 0x0000003fff2d7210 */ /* 0x000fc60000ffe4ff */
[----:B------:R-:W-:Y:S01]  /*2e30*/  HMMA.16816.F32 R36, R4, R46, R36 ;  /* 0x0000002e0424723c */ /* 0x000fe20000001824 */
[----:B------:R-:W-:Y:S02]  /*2e40*/  MOV R46, R62 ;  /* 0x0000003e002e7202 */ /* 0x000fe40000000f00 */
[----:B------:R-:W-:-:S04]  /*2e50*/  MOV R48, R44 ;  /* 0x0000002c00307202 */ /* 0x000fc80000000f00 */
[----:B------:R-:W0:Y:S04]  /*2e60*/  LDSM.16.MT88.4 R44, [R46] ;  /* 0x000000002e2c783b */ /* 0x000e280000004200 */
[----:B------:R-:W2:Y:S01]  /*2e70*/  LDSM.16.MT88.4 R48, [R48] ;  /* 0x000000003030783b */ /* 0x000ea20000004200 */
[----:B-1----:R-:W-:Y:S01]  /*2e80*/  HMMA.16816.F32 R16, R4, R40, R16 ;  /* 0x000000280410723c */ /* 0x002fe20000001810 */
[----:B------:R-:W-:-:S05]  /*2e90*/  IADD3 R40, P1, PT, R62, 0x1100, RZ ;  /* 0x000011003e287810 */ /* 0x000fca0007f3e0ff */
[----:B------:R-:W-:Y:S01]  /*2ea0*/  IMAD.X R41, RZ, RZ, R63, P1 ;  /* 0x000000ffff297224 */ /* 0x000fe200008e063f */
[----:B------:R-:W-:-:S04]  /*2eb0*/  MOV R3, R60 ;  /* 0x0000003c00037202 */ /* 0x000fc80000000f00 */
[----:B------:R-:W-:Y:S01]  /*2ec0*/  MOV R68, R40 ;  /* 0x0000002800447202 */ /* 0x000fe20000000f00 */
[C---:B------:R-:W-:Y:S04]  /*2ed0*/  HMMA.16816.F32 R12, R4.reuse, R42, R12 ;  /* 0x0000002a040c723c */ /* 0x040fe8000000180c */
[----:B------:R-:W-:Y:S04]  /*2ee0*/  LDSM.16.MT88.4 R40, [R68] ;  /* 0x000000004428783b */ /* 0x000fe80000004200 */
[C---:B0-----:R-:W-:Y:S08]  /*2ef0*/  HMMA.16816.F32 R24, R4.reuse, R44, R24 ;  /* 0x0000002c0418723c */ /* 0x041ff00000001818 */
[C---:B------:R-:W-:Y:S08]  /*2f00*/  HMMA.16816.F32 R20, R4.reuse, R46, R20 ;  /* 0x0000002e0414723c */ /* 0x040ff00000001814 */
[C---:B--2---:R-:W-:Y:S08]  /*2f10*/  HMMA.16816.F32 R32, R4.reuse, R48, R32 ;  /* 0x000000300420723c */ /* 0x044ff00000001820 */
[----:B------:R-:W-:Y:S01]  /*2f20*/  HMMA.16816.F32 R28, R4, R50, R28 ;  /* 0x00000032041c723c */ /* 0x000fe2000000181c */
[----:B------:R-:W0:Y:S01]  /*2f30*/  LDSM.16.M88.4 R4, [R3] ;  /* 0x000000000304783b */ /* 0x000e220000000200 */
[----:B------:R-:W-:-:S05]  /*2f40*/  IADD3 R44, P2, PT, R62, 0x1140, RZ ;  /* 0x000011403e2c7810 */ /* 0x000fca0007f5e0ff */
[----:B------:R-:W-:Y:S01]  /*2f50*/  IMAD.X R45, RZ, RZ, R63, P2 ;  /* 0x000000ffff2d7224 */ /* 0x000fe200010e063f */
[----:B------:R-:W-:-:S04]  /*2f60*/  MOV R48, R58 ;  /* 0x0000003a00307202 */ /* 0x000fc80000000f00 */
[----:B------:R-:W-:Y:S02]  /*2f70*/  MOV R44, R44 ;  /* 0x0000002c002c7202 */ /* 0x000fe40000000f00 */
[----:B------:R-:W1:Y:S04]  /*2f80*/  LDSM.16.MT88.4 R48, [R48] ;  /* 0x000000003030783b */ /* 0x000e680000004200 */
[----:B------:R-:W2:Y:S01]  /*2f90*/  LDSM.16.MT88.4 R44, [R44] ;  /* 0x000000002c2c783b */ /* 0x000ea20000004200 */
[----:B0-----:R-:W-:Y:S01]  /*2fa0*/  HMMA.16816.F32 R24, R4, R40, R24 ;  /* 0x000000280418723c */ /* 0x001fe20000001818 */
[----:B------:R-:W-:-:S07]  /*2fb0*/  MOV R40, R66 ;  /* 0x0000004200287202 */ /* 0x000fce0000000f00 */
[C---:B------:R-:W-:Y:S01]  /*2fc0*/  HMMA.16816.F32 R20, R4.reuse, R42, R20 ;  /* 0x0000002a0414723c */ /* 0x040fe20000001814 */
[----:B------:R-:W0:Y:S07]  /*2fd0*/  LDSM.16.MT88.4 R40, [R40] ;  /* 0x000000002828783b */ /* 0x000e2e0000004200 */
[C---:B-1----:R-:W-:Y:S08]  /*2fe0*/  HMMA.16816.F32 R8, R4.reuse, R48, R8 ;  /* 0x000000300408723c */ /* 0x042ff00000001808 */
[C---:B--2---:R-:W-:Y:S08]  /*2ff0*/  HMMA.16816.F32 R16, R4.reuse, R44, R16 ;  /* 0x0000002c0410723c */ /* 0x044ff00000001810 */
[C---:B------:R-:W-:Y:S08]  /*3000*/  HMMA.16816.F32 R12, R4.reuse, R46, R12 ;  /* 0x0000002e040c723c */ /* 0x040ff0000000180c */
[C---:B------:R-:W-:Y:S08]  /*3010*/  HMMA.16816.F32 R36, R4.reuse, R50, R36 ;  /* 0x000000320424723c */ /* 0x040ff00000001824 */
[C---:B0-----:R-:W-:Y:S08]  /*3020*/  HMMA.16816.F32 R32, R4.reuse, R40, R32 ;  /* 0x000000280420723c */ /* 0x041ff00000001820 */
[----:B------:R-:W-:Y:S01]  /*3030*/  HMMA.16816.F32 R28, R4, R42, R28 ;  /* 0x0000002a041c723c */ /* 0x000fe2000000181c */
[----:B------:R-:W-:-:S04]  /*3040*/  NOP ;  /* 0x0000000000007918 */ /* 0x000fc80000000000 */
[----:B------:R-:W-:-:S15]  /*3050*/  BRA.U UP0, `(.L_x_4) ;  /* 0xffffffed008c7547 */ /* 0x000fde000b83ffff */
.L_x_3:
[----:B------:R-:W0:Y:S01]  /*3060*/  S2R R0, SR_TID.X ;  /* 0x0000000000007919 */ /* 0x000e220000002100 */
[----:B------:R-:W1:Y:S01]  /*3070*/  LDCU UR8, c[0x0][0x3a8] ;  /* 0x00007500ff0877ac */ /* 0x000e620008000800 */
[----:B------:R-:W-:Y:S01]  /*3080*/  MOV R5, UR12 ;  /* 0x0000000c00057c02 */ /* 0x000fe20008000f00 */
[----:B------:R-:W2:Y:S01]  /*3090*/  S2R R3, SR_TID.Y ;  /* 0x0000000000037919 */ /* 0x000ea20000002200 */
[----:B-1----:R-:W-:-:S06]  /*30a0*/  UIMAD.WIDE UR4, UR6, UR8, URZ ;  /* 0x00000008060472a5 */ /* 0x002fcc000f8e02ff */
[----:B------:R-:W-:Y:S01]  /*30b0*/  IMAD.U32 R4, RZ, RZ, UR4 ;  /* 0x00000004ff047e24 */ /* 0x000fe2000f8e00ff */
[----:B------:R-:W-:Y:S01]  /*30c0*/  UIMAD UR4, UR5, UR7, URZ ;  /* 0x00000007050472a4 */ /* 0x000fe2000f8e02ff */
[----:B0-----:R-:W-:Y:S01]  /*30d0*/  SHF.R.U32.HI R6, RZ, 0x2, R0 ;  /* 0x00000002ff067819 */ /* 0x001fe20000011600 */
[----:B------:R-:W-:-:S04]  /*30e0*/  IMAD.SHL.U32 R0, R0, 0x2, RZ ;  /* 0x0000000200007824 */ /* 0x000fc800078e00ff */
[----:B------:R-:W-:Y:S01]  /*30f0*/  IMAD R6, R5, 0x10, R6 ;  /* 0x0000001005067824 */ /* 0x000fe200078e0206 */
[----:B------:R-:W-:Y:S01]  /*3100*/  LOP3.LUT R0, R0, 0x6, RZ, 0xc0, !PT ;  /* 0x0000000600007812 */ /* 0x000fe200078ec0ff */
[----:B------:R-:W-:-:S03]  /*3110*/  IMAD.U32 R5, RZ, RZ, UR5 ;  /* 0x00000005ff057e24 */ /* 0x000fc6000f8e00ff */
[C---:B------:R-:W-:Y:S02]  /*3120*/  IADD3 R7, PT, PT, R6.reuse, 0x8, RZ ;  /* 0x0000000806077810 */ /* 0x040fe40007ffe0ff */
[----:B--2---:R-:W-:Y:S01]  /*3130*/  LEA R2, R3, R0, 0x6 ;  /* 0x0000000003027211 */ /* 0x004fe200078e30ff */
[----:B------:R-:W-:Y:S01]  /*3140*/  IMAD.MOV.U32 R3, RZ, RZ, RZ ;  /* 0x000000ffff037224 */ /* 0x000fe200078e00ff */
[C---:B------:R-:W-:Y:S01]  /*3150*/  ISETP.GE.AND P2, PT, R6.reuse, UR8, PT ;  /* 0x0000000806007c0c */ /* 0x040fe2000bf46270 */
[C---:B------:R-:W-:Y:S01]  /*3160*/  IMAD R0, R6.reuse, UR6, RZ ;  /* 0x0000000606007c24 */ /* 0x040fe2000f8e02ff */
[----:B------:R-:W-:Y:S01]  /*3170*/  ISETP.GE.AND P1, PT, R6, UR8, PT ;  /* 0x0000000806007c0c */ /* 0x000fe2000bf26270 */
[----:B------:R-:W-:Y:S01]  /*3180*/  IMAD.WIDE.U32 R2, R4, UR7, R2 ;  /* 0x0000000704027c25 */ /* 0x000fe2000f8e0002 */
[C---:B------:R-:W-:Y:S01]  /*3190*/  ISETP.GE.AND P0, PT, R7.reuse, UR8, PT ;  /* 0x0000000807007c0c */ /* 0x040fe2000bf06270 */
[----:B------:R-:W0:Y:S02]  /*31a0*/  LDCU.64 UR8, c[0x0][0x3b8] ;  /* 0x00007700ff0877ac */ /* 0x000e240008000a00 */
[----:B------:R-:W-:Y:S01]  /*31b0*/  IMAD R4, R7, UR6, RZ ;  /* 0x0000000607047c24 */ /* 0x000fe2000f8e02ff */
[----:B------:R-:W-:-:S04]  /*31c0*/  IADD3 R5, P3, PT, R2, UR28, RZ ;  /* 0x0000001c02057c10 */ /* 0x000fc8000ff7e0ff */
[----:B------:R-:W-:Y:S02]  /*31d0*/  IADD3.X R7, PT, PT, R3, UR4, RZ, P3, !PT ;  /* 0x0000000403077c10 */ /* 0x000fe40009ffe4ff */
[-C--:B------:R-:W-:Y:S02]  /*31e0*/  IADD3 R3, P3, PT, R0, R5.reuse, RZ ;  /* 0x0000000500037210 */ /* 0x080fe40007f7e0ff */
[----:B------:R-:W-:Y:S02]  /*31f0*/  IADD3 R5, P4, PT, R4, R5, RZ ;  /* 0x0000000504057210 */ /* 0x000fe40007f9e0ff */
[-C--:B------:R-:W-:Y:S02]  /*3200*/  LEA.HI.X.SX32 R6, R0, R7.reuse, 0x1, P3 ;  /* 0x0000000700067211 */ /* 0x080fe400018f0eff */
[----:B------:R-:W-:Y:S02]  /*3210*/  LEA.HI.X.SX32 R0, R4, R7, 0x1, P4 ;  /* 0x0000000704007211 */ /* 0x000fe400020f0eff */
[----:B------:R-:W-:-:S02]  /*3220*/  @!P2 F2FP.F16.F32.PACK_AB R24, RZ, R24 ;  /* 0x00000018ff18a23e */ /* 0x000fc400000000ff */
[C---:B0-----:R-:W-:Y:S02]  /*3230*/  LEA R2, P3, R3.reuse, UR8, 0x1 ;  /* 0x0000000803027c11 */ /* 0x041fe4000f8608ff */
[----:B------:R-:W-:Y:S02]  /*3240*/  @!P2 F2FP.F16.F32.PACK_AB R25, RZ, R25 ;  /* 0x00000019ff19a23e */ /* 0x000fe400000000ff */
[----:B------:R-:W-:Y:S02]  /*3250*/  LEA.HI.X R3, R3, UR9, R6, 0x1, P3 ;  /* 0x0000000903037c11 */ /* 0x000fe400098f0c06 */
[----:B------:R-:W-:Y:S02]  /*3260*/  LEA R4, P3, R5, UR8, 0x1 ;  /* 0x0000000805047c11 */ /* 0x000fe4000f8608ff */
[----:B------:R-:W-:Y:S01]  /*3270*/  @!P0 F2FP.F16.F32.PACK_AB R26, RZ, R26 ;  /* 0x0000001aff1a823e */ /* 0x000fe200000000ff */
[----:B------:R0:W-:Y:S01]  /*3280*/  @!P2 STG.E.U16 desc[UR14][R2.64], R24 ;  /* 0x000000180200a986 */ /* 0x0001e2000c10150e */
[----:B------:R-:W-:-:S02]  /*3290*/  @!P0 F2FP.F16.F32.PACK_AB R27, RZ, R27 ;  /* 0x0000001bff1b823e */ /* 0x000fc400000000ff */
[----:B------:R-:W-:Y:S01]  /*32a0*/  LEA.HI.X R5, R5, UR9, R0, 0x1, P3 ;  /* 0x0000000905057c11 */ /* 0x000fe200098f0c00 */
        /* <DEDUP_REMOVED lines=39> */
[----:B------:R0:W-:Y:S04]  /*3520*/  @!P0 STG.E.U16 desc[UR14][R4.64+0x30], R38 ;  /* 0x0000302604008986 */ /* 0x0001e8000c10150e */
        /* <DEDUP_REMOVED lines=17> */
[----:B0-----:R-:W-:Y:S01]  /*3640*/  PRMT R2, R30, 0x7632, R2 ;  /* 0x000076321e027816 */ /* 0x001fe20000000002 */
[----:B------:R-:W-:Y:S04]  /*3650*/  STG.E.U16 desc[UR14][R4.64+0x70], R30 ;  /* 0x0000701e04007986 */ /* 0x000fe8000c10150e */
[----:B------:R-:W-:Y:S01]  /*3660*/  STG.E.U16 desc[UR14][R4.64+0x72], R2 ;  /* 0x0000720204007986 */ /* 0x000fe2000c10150e */
[----:B------:R-:W-:Y:S05]  /*3670*/  EXIT ;  /* 0x000000000000794d */ /* 0x000fea0003800000 */
.L_x_5:
        /* <DEDUP_REMOVED lines=16> */
.L_x_8:


//--------------------- .text._ZN4vllm3awq18dequantize_weightsEPiP6__halfS1_S3_i --------------------------
	.section	.text._ZN4vllm3awq18dequantize_weightsEPiP6__halfS1_S3_i,"ax",@progbits
	.align	128
        .global         _ZN4vllm3awq18dequantize_weightsEPiP6__halfS1_S3_i
        .type           _ZN4vllm3awq18dequantize_weightsEPiP6__halfS1_S3_i,@function
        .size           _ZN4vllm3awq18dequantize_weightsEPiP6__halfS1_S3_i,(.L_x_9 - _ZN4vllm3awq18dequantize_weightsEPiP6__halfS1_S3_i)
        .other          _ZN4vllm3awq18dequantize_weightsEPiP6__halfS1_S3_i,@"STO_CUDA_ENTRY STV_DEFAULT"
_ZN4vllm3awq18dequantize_weightsEPiP6__halfS1_S3_i:
.text._ZN4vllm3awq18dequantize_weightsEPiP6__halfS1_S3_i:
[----:B------:R-:W-:Y:S08]  /*0000*/  LDC R1, c[0x0][0x37c] ;  /* 0x0000df00ff017b82 */ /* 0x000ff00000000800 */
[----:B------:R-:W0:Y:S01]  /*0010*/  LDC R0, c[0x0][0x3a0] ;  /* 0x0000e800ff007b82 */ /* 0x000e220000000800 */
[----:B------:R-:W1:Y:S01]  /*0020*/  S2R R6, SR_TID.Y ;  /* 0x0000000000067919 */ /* 0x000e620000002200 */
[----:B------:R-:W2:Y:S01]  /*0030*/  LDCU UR5, c[0x0][0x360] ;  /* 0x00006c00ff0577ac */ /* 0x000ea20008000800 */
[----:B------:R-:W2:Y:S05]  /*0040*/  LDCU UR4, c[0x0][0x370] ;  /* 0x00006e00ff0477ac */ /* 0x000eaa0008000800 */
[----:B------:R-:W1:Y:S08]  /*0050*/  S2UR UR6, SR_CTAID.Y ;  /* 0x00000000000679c3 */ /* 0x000e700000002600 */
[----:B------:R-:W1:Y:S01]  /*0060*/  LDC R9, c[0x0][0x364] ;  /* 0x0000d900ff097b82 */ /* 0x000e620000000800 */
[----:B0-----:R-:W-:-:S07]  /*0070*/  IABS R7, R0 ;  /* 0x0000000000077213 */ /* 0x001fce0000000000 */
[----:B------:R-:W0:Y:S01]  /*0080*/  LDC.64 R10, c[0x0][0x380] ;  /* 0x0000e000ff0a7b82 */ /* 0x000e220000000a00 */
[----:B--2---:R-:W-:Y:S01]  /*0090*/  UIMAD UR4, UR5, UR4, URZ ;  /* 0x00000004050472a4 */ /* 0x004fe2000f8e02ff */
[----:B------:R-:W2:Y:S01]  /*00a0*/  I2F.RP R4, R7 ;  /* 0x0000000700047306 */ /* 0x000ea20000209400 */
[----:B-1----:R-:W-:Y:S01]  /*00b0*/  IMAD R9, R9, UR6, R6 ;  /* 0x0000000609097c24 */ /* 0x002fe2000f8e0206 */
[----:B------:R-:W1:Y:S06]  /*00c0*/  LDCU.64 UR6, c[0x0][0x358] ;  /* 0x00006b00ff0677ac */ /* 0x000e6c0008000a00 */
[----:B--2---:R-:W2:Y:S01]  /*00d0*/  MUFU.RCP R4, R4 ;  /* 0x0000000400047308 */ /* 0x004ea20000001000 */
[----:B------:R-:W-:-:S02]  /*00e0*/  IABS R6, R9 ;  /* 0x0000000900067213 */ /* 0x000fc40000000000 */
[----:B--2---:R-:W-:-:S05]  /*00f0*/  IADD3 R2, PT, PT, R4, 0xffffffe, RZ ;  /* 0x0ffffffe04027810 */ /* 0x004fca0007ffe0ff */
[----:B------:R2:W3:Y:S02]  /*0100*/  F2I.FTZ.U32.TRUNC.NTZ R3, R2 ;  /* 0x0000000200037305 */ /* 0x0004e4000021f000 */
[----:B--2---:R-:W-:Y:S02]  /*0110*/  HFMA2 R2, -RZ, RZ, 0, 0 ;  /* 0x00000000ff027431 */ /* 0x004fe400000001ff */
[----:B---3--:R-:W-:-:S04]  /*0120*/  IMAD.MOV R8, RZ, RZ, -R3 ;  /* 0x000000ffff087224 */ /* 0x008fc800078e0a03 */
[----:B------:R-:W-:-:S04]  /*0130*/  IMAD R5, R8, R7, RZ ;  /* 0x0000000708057224 */ /* 0x000fc800078e02ff */
[----:B------:R-:W-:Y:S02]  /*0140*/  IMAD.HI.U32 R3, R3, R5, R2 ;  /* 0x0000000503037227 */ /* 0x000fe400078e0002 */
[----:B------:R-:W2:Y:S04]  /*0150*/  S2R R5, SR_TID.X ;  /* 0x0000000000057919 */ /* 0x000ea80000002100 */
[----:B------:R-:W-:-:S04]  /*0160*/  IMAD.HI.U32 R4, R3, R6, RZ ;  /* 0x0000000603047227 */ /* 0x000fc800078e00ff */
[----:B------:R-:W-:-:S04]  /*0170*/  IMAD.MOV R3, RZ, RZ, -R4 ;  /* 0x000000ffff037224 */ /* 0x000fc800078e0a04 */
[C---:B------:R-:W-:Y:S02]  /*0180*/  IMAD R2, R7.reuse, R3, R6 ;  /* 0x0000000307027224 */ /* 0x040fe400078e0206 */
[----:B------:R-:W2:Y:S03]  /*0190*/  S2R R6, SR_CTAID.X ;  /* 0x0000000000067919 */ /* 0x000ea60000002500 */
[----:B------:R-:W-:-:S13]  /*01a0*/  ISETP.GT.U32.AND P2, PT, R7, R2, PT ;  /* 0x000000020700720c */ /* 0x000fda0003f44070 */
[-C--:B------:R-:W-:Y:S01]  /*01b0*/  @!P2 IADD3 R2, PT, PT, R2, -R7.reuse, RZ ;  /* 0x800000070202a210 */ /* 0x080fe20007ffe0ff */
[----:B------:R-:W-:Y:S01]  /*01c0*/  @!P2 VIADD R4, R4, 0x1 ;  /* 0x000000010404a836 */ /* 0x000fe20000000000 */
[----:B------:R-:W-:Y:S02]  /*01d0*/  ISETP.NE.AND P2, PT, R0, RZ, PT ;  /* 0x000000ff0000720c */ /* 0x000fe40003f45270 */
[----:B------:R-:W-:Y:S02]  /*01e0*/  ISETP.GE.U32.AND P0, PT, R2, R7, PT ;  /* 0x000000070200720c */ /* 0x000fe40003f06070 */
[C---:B------:R-:W-:Y:S01]  /*01f0*/  LOP3.LUT R2, R9.reuse, R0, RZ, 0x3c, !PT ;  /* 0x0000000009027212 */ /* 0x040fe200078e3cff */
[----:B------:R-:W-:-:S03]  /*0200*/  IMAD R9, R9, UR4, RZ ;  /* 0x0000000409097c24 */ /* 0x000fc6000f8e02ff */
[----:B------:R-:W-:Y:S02]  /*0210*/  ISETP.GE.AND P1, PT, R2, RZ, PT ;  /* 0x000000ff0200720c */ /* 0x000fe40003f26270 */
[----:B------:R-:W3:Y:S01]  /*0220*/  LDC.64 R2, c[0x0][0x390] ;  /* 0x0000e400ff027b82 */ /* 0x000ee20000000a00 */
[----:B--2---:R-:W-:-:S04]  /*0230*/  IMAD R6, R6, UR5, R5 ;  /* 0x0000000506067c24 */ /* 0x004fc8000f8e0205 */
[----:B------:R-:W-:Y:S02]  /*0240*/  @P0 IADD3 R4, PT, PT, R4, 0x1, RZ ;  /* 0x0000000104040810 */ /* 0x000fe40007ffe0ff */
[----:B------:R-:W-:-:S04]  /*0250*/  IADD3 R7, PT, PT, R6, R9, RZ ;  /* 0x0000000906077210 */ /* 0x000fc80007ffe0ff */
[----:B------:R-:W-:Y:S01]  /*0260*/  @!P1 IMAD.MOV R4, RZ, RZ, -R4 ;  /* 0x000000ffff049224 */ /* 0x000fe200078e0a04 */
[----:B------:R-:W-:Y:S01]  /*0270*/  @!P2 LOP3.LUT R4, RZ, R0, RZ, 0x33, !PT ;  /* 0x00000000ff04a212 */ /* 0x000fe200078e33ff */
[----:B0-----:R-:W-:-:S04]  /*0280*/  IMAD.WIDE R10, R7, 0x4, R10 ;  /* 0x00000004070a7825 */ /* 0x001fc800078e020a */
[----:B------:R-:W-:Y:S02]  /*0290*/  IMAD R15, R4, UR4, RZ ;  /* 0x00000004040f7c24 */ /* 0x000fe4000f8e02ff */
[----:B------:R-:W0:Y:S01]  /*02a0*/  LDC.64 R4, c[0x0][0x388] ;  /* 0x0000e200ff047b82 */ /* 0x000e220000000a00 */
[----:B-1----:R-:W2:Y:S01]  /*02b0*/  LDG.E.CONSTANT R10, desc[UR6][R10.64] ;  /* 0x000000060a0a7981 */ /* 0x002ea2000c1e9900 */
[----:B------:R-:W-:-:S04]  /*02c0*/  IMAD.IADD R13, R6, 0x1, R15 ;  /* 0x00000001060d7824 */ /* 0x000fc800078e020f */
[----:B---3--:R-:W-:Y:S01]  /*02d0*/  IMAD.WIDE R12, R13, 0x4, R2 ;  /* 0x000000040d0c7825 */ /* 0x008fe200078e0202 */
[----:B------:R-:W-:-:S05]  /*02e0*/  SHF.L.U32 R2, R6, 0x3, RZ ;  /* 0x0000000306027819 */ /* 0x000fca00000006ff */
[----:B------:R1:W3:Y:S01]  /*02f0*/  LDG.E.CONSTANT R12, desc[UR6][R12.64] ;  /* 0x000000060c0c7981 */ /* 0x0002e2000c1e9900 */
[----:B------:R-:W-:-:S05]  /*0300*/  LEA R15, R15, R2, 0x3 ;  /* 0x000000020f0f7211 */ /* 0x000fca00078e18ff */
[----:B0-----:R-:W-:-:S06]  /*0310*/  IMAD.WIDE R4, R15, 0x2, R4 ;  /* 0x000000020f047825 */ /* 0x001fcc00078e0204 */
[----:B------:R-:W4:Y:S01]  /*0320*/  LDG.E.128.CONSTANT R4, desc[UR6][R4.64] ;  /* 0x0000000604047981 */ /* 0x000f22000c1e9d00 */
[----:B------:R-:W-:Y:S02]  /*0330*/  MOV R19, 0x64006400 ;  /* 0x6400640000137802 */ /* 0x000fe40000000f00 */
[----:B------:R-:W-:Y:S01]  /*0340*/  LEA R9, R9, R2, 0x3 ;  /* 0x0000000209097211 */ /* 0x000fe200078e18ff */
[----:B------:R-:W-:Y:S01]  /*0350*/  IMAD.MOV.U32 R0, RZ, RZ, 0x2c00 ;  /* 0x00002c00ff007424 */ /* 0x000fe200078e00ff */
[----:B------:R-:W0:Y:S03]  /*0360*/  LDC.64 R2, c[0x0][0x398] ;  /* 0x0000e600ff027b82 */ /* 0x000e260000000a00 */
[----:B0-----:R-:W-:Y:S01]  /*0370*/  IMAD.WIDE R2, R9, 0x2, R2 ;  /* 0x0000000209027825 */ /* 0x001fe200078e0202 */
[----:B--2---:R-:W-:Y:S02]  /*0380*/  SHF.R.U32.HI R8, RZ, 0x8, R10 ;  /* 0x00000008ff087819 */ /* 0x004fe4000001160a */
[----:B-1----:R-:W-:-:S02]  /*0390*/  LOP3.LUT R13, R10, 0xf000f, R19, 0xea, !PT ;  /* 0x000f000f0a0d7812 */ /* 0x002fc400078eea13 */
[C-C-:B------:R-:W-:Y:S02]  /*03a0*/  LOP3.LUT R14, R8.reuse, 0xf000f, R19.reuse, 0xea, !PT ;  /* 0x000f000f080e7812 */ /* 0x140fe400078eea13 */
[--C-:B------:R-:W-:Y:S01]  /*03b0*/  LOP3.LUT R17, R8, 0xf000f0, R19.reuse, 0xea, !PT ;  /* 0x00f000f008117812 */ /* 0x100fe200078eea13 */
[----:B------:R-:W-:Y:S01]  /*03c0*/  HADD2 R16, R13, -1024, -1024 ;  /* 0xe400e4000d107430 */ /* 0x000fe20000000000 */
[C-C-:B---3--:R-:W-:Y:S02]  /*03d0*/  LOP3.LUT R8, R12.reuse, 0xf000f, R19.reuse, 0xea, !PT ;  /* 0x000f000f0c087812 */ /* 0x148fe400078eea13 */
[--C-:B------:R-:W-:Y:S02]  /*03e0*/  LOP3.LUT R11, R12, 0xf000f0, R19.reuse, 0xea, !PT ;  /* 0x00f000f00c0b7812 */ /* 0x100fe400078eea13 */
[----:B------:R-:W-:Y:S02]  /*03f0*/  SHF.R.U32.HI R12, RZ, 0x8, R12 ;  /* 0x00000008ff0c7819 */ /* 0x000fe4000001160c */
[--C-:B------:R-:W-:Y:S01]  /*0400*/  LOP3.LUT R15, R10, 0xf000f0, R19.reuse, 0xea, !PT ;  /* 0x00f000f00a0f7812 */ /* 0x100fe200078eea13 */
[----:B------:R-:W-:Y:S01]  /*0410*/  HADD2 R10, R8, -1024, -1024 ;  /* 0xe400e400080a7430 */ /* 0x000fe20000000000 */
[C-C-:B------:R-:W-:Y:S01]  /*0420*/  LOP3.LUT R8, R12.reuse, 0xf000f, R19.reuse, 0xea, !PT ;  /* 0x000f000f0c087812 */ /* 0x140fe200078eea13 */
[-C--:B------:R-:W-:Y:S01]  /*0430*/  HFMA2 R13, R11, R0.reuse.H0_H0, -64, -64 ;  /* 0xd400d4000b0d7431 */ /* 0x080fe20000040000 */
[----:B------:R-:W-:Y:S01]  /*0440*/  LOP3.LUT R11, R12, 0xf000f0, R19, 0xea, !PT ;  /* 0x00f000f00c0b7812 */ /* 0x000fe200078eea13 */
[----:B------:R-:W-:-:S02]  /*0450*/  HFMA2 R15, R15, R0.H0_H0, -64, -64 ;  /* 0xd400d4000f0f7431 */ /* 0x000fc40000040000 */
[-C--:B------:R-:W-:Y:S02]  /*0460*/  HFMA2 R17, R17, R0.reuse.H0_H0, -64, -64 ;  /* 0xd400d40011117431 */ /* 0x080fe40000040000 */
[----:B------:R-:W-:Y:S02]  /*0470*/  HADD2 R14, R14, -1024, -1024 ;  /* 0xe400e4000e0e7430 */ /* 0x000fe40000000000 */
[----:B------:R-:W-:Y:S02]  /*0480*/  HADD2 R8, R8, -1024, -1024 ;  /* 0xe400e40008087430 */ /* 0x000fe40000000000 */
[----:B------:R-:W-:Y:S02]  /*0490*/  HFMA2 R0, R11, R0.H0_H0, -64, -64 ;  /* 0xd400d4000b007431 */ /* 0x000fe40000040000 */
[----:B------:R-:W-:Y:S02]  /*04a0*/  HFMA2 R10, R16, 1, 1, -R10 ;  /* 0x3c003c00100a7831 */ /* 0x000fe4000010000a */
[----:B------:R-:W-:-:S02]  /*04b0*/  HADD2 R13, R15, -R13 ;  /* 0x8000000d0f0d7230 */ /* 0x000fc40000000000 */
[----:B------:R-:W-:Y:S02]  /*04c0*/  HADD2 R8, R14, -R8 ;  /* 0x800000080e087230 */ /* 0x000fe40000000000 */
[----:B------:R-:W-:Y:S02]  /*04d0*/  HFMA2 R0, R17, 1, 1, -R0 ;  /* 0x3c003c0011007831 */ /* 0x000fe40000100000 */
[----:B----4-:R-:W-:Y:S02]  /*04e0*/  HFMA2 R13, R13, R5, RZ.H0_H0 ;  /* 0x000000050d0d7231 */ /* 0x010fe400000400ff */
[----:B------:R-:W-:Y:S02]  /*04f0*/  HFMA2 R10, R10, R4, RZ ;  /* 0x000000040a0a7231 */ /* 0x000fe400000000ff */
[----:B------:R-:W-:Y:S02]  /*0500*/  HFMA2 R8, R8, R6, RZ ;  /* 0x0000000608087231 */ /* 0x000fe400000000ff */
[----:B------:R-:W-:Y:S01]  /*0510*/  HFMA2 R0, R0, R7, RZ.H0_H0 ;  /* 0x0000000700007231 */ /* 0x000fe200000400ff */
[----:B------:R-:W-:-:S02]  /*0520*/  PRMT R11, R13, 0x7610, R11 ;  /* 0x000076100d0b7816 */ /* 0x000fc4000000000b */
[----:B------:R-:W-:Y:S02]  /*0530*/  PRMT R4, R10, 0x7610, R4 ;  /* 0x000076100a047816 */ /* 0x000fe40000000004 */
[----:B------:R-:W-:Y:S02]  /*0540*/  SHF.R.U32.HI R5, RZ, 0x10, R10 ;  /* 0x00000010ff057819 */ /* 0x000fe4000001160a */
[----:B------:R-:W-:Y:S02]  /*0550*/  SHF.R.U32.HI R13, RZ, 0x10, R13 ;  /* 0x00000010ff0d7819 */ /* 0x000fe4000001160d */
[----:B------:R-:W-:Y:S02]  /*0560*/  PRMT R6, R8, 0x7610, R6 ;  /* 0x0000761008067816 */ /* 0x000fe40000000006 */
[----:B------:R-:W-:Y:S02]  /*0570*/  PRMT R10, R0, 0x7610, R10 ;  /* 0x00007610000a7816 */ /* 0x000fe4000000000a */
[----:B------:R-:W-:-:S02]  /*0580*/  SHF.R.U32.HI R7, RZ, 0x10, R8 ;  /* 0x00000010ff077819 */ /* 0x000fc40000011608 */
[----:B------:R-:W-:Y:S01]  /*0590*/  SHF.R.U32.HI R9, RZ, 0x10, R0 ;  /* 0x00000010ff097819 */ /* 0x000fe20000011600 */
[----:B------:R-:W-:Y:S04]  /*05a0*/  STG.E.U16 desc[UR6][R2.64], R4 ;  /* 0x0000000402007986 */ /* 0x000fe8000c101506 */
[----:B------:R-:W-:Y:S04]  /*05b0*/  STG.E.U16 desc[UR6][R2.64+0x4], R11 ;  /* 0x0000040b02007986 */ /* 0x000fe8000c101506 */
[----:B------:R-:W-:Y:S04]  /*05c0*/  STG.E.U16 desc[UR6][R2.64+0x2], R5 ;  /* 0x0000020502007986 */ /* 0x000fe8000c101506 */
[----:B------:R-:W-:Y:S04]  /*05d0*/  STG.E.U16 desc[UR6][R2.64+0x6], R13 ;  /* 0x0000060d02007986 */ /* 0x000fe8000c101506 */
[----:B------:R-:W-:Y:S04]  /*05e0*/  STG.E.U16 desc[UR6][R2.64+0x8], R6 ;  /* 0x0000080602007986 */ /* 0x000fe8000c101506 */
[----:B------:R-:W-:Y:S04]  /*05f0*/  STG.E.U16 desc[UR6][R2.64+0xc], R10 ;  /* 0x00000c0a02007986 */ /* 0x000fe8000c101506 */
[----:B------:R-:W-:Y:S04]  /*0600*/  STG.E.U16 desc[UR6][R2.64+0xa], R7 ;  /* 0x00000a0702007986 */ /* 0x000fe8000c101506 */
[----:B------:R-:W-:Y:S01]  /*0610*/  STG.E.U16 desc[UR6][R2.64+0xe], R9 ;  /* 0x00000e0902007986 */ /* 0x000fe2000c101506 */
[----:B------:R-:W-:Y:S05]  /*0620*/  EXIT ;  /* 0x000000000000794d */ /* 0x000fea0003800000 */
.L_x_6:
        /* <DEDUP_REMOVED lines=13> */
.L_x_9:


//--------------------- .nv.shared._ZN4vllm3awq31gemm_forward_4bit_cuda_m16nXk32ILi64EEEviiP6__halfPiS3_S4_iiiS3_ --------------------------
	.section	.nv.shared._ZN4vllm3awq31gemm_forward_4bit_cuda_m16nXk32ILi64EEEviiP6__halfPiS3_S4_iiiS3_,"aw",@nobits
	.sectionflags	@""
	.align	2
.nv.shared._ZN4vllm3awq31gemm_forward_4bit_cuda_m16nXk32ILi64EEEviiP6__halfPiS3_S4_iiiS3_:
	.zero		6912


//--------------------- .nv.shared.reserved.0     --------------------------
	.section	.nv.shared.reserved.0,"aw",@nobits
	.weak		__nv_reservedSMEM_offset_0_alias
	.size		__nv_reservedSMEM_offset_0_alias, 0, 64
	.other		__nv_reservedSMEM_offset_0_alias,@"STO_CUDA_RESERVED_SHARED STV_DEFAULT"
__nv_reservedSMEM_offset_0_alias:
	.zero		0
	.zero		64


//--------------------- .nv.global                --------------------------
	.section	.nv.global,"aw",@nobits
.nv.global:
	.type		_ZN46_INTERNAL_2929255b_15_gemm_kernels_cu_085197fa4cuda3std3__48in_placeE,@object
	.size		_ZN46_INTERNAL_2929255b_15_gemm_kernels_cu_085197fa4cuda3std3__48in_placeE,(_ZN46_INTERNAL_2929255b_15_gemm_kernels_cu_085197fa4cuda3std6ranges3__45__cpo8distanceE - _ZN46_INTERNAL_2929255b_15_gemm_kernels_cu_085197fa4cuda3std3__48in_placeE)
_ZN46_INTERNAL_2929255b_15_gemm_kernels_cu_085197fa4cuda3std3__48in_placeE:
	.zero		1
	.type		_ZN46_INTERNAL_2929255b_15_gemm_kernels_cu_085197fa4cuda3std6ranges3__45__cpo8distanceE,@object
	.size		_ZN46_INTERNAL_2929255b_15_gemm_kernels_cu_085197fa4cuda3std6ranges3__45__cpo8distanceE,(_ZN46_INTERNAL_2929255b_15_gemm_kernels_cu_085197fa4cuda3std3__45__cpo6cbeginE - _ZN46_INTERNAL_2929255b_15_gemm_kernels_cu_085197fa4cuda3std6ranges3__45__cpo8distanceE)
_ZN46_INTERNAL_2929255b_15_gemm_kernels_cu_085197fa4cuda3std6ranges3__45__cpo8distanceE:
	.zero		1
	.type		_ZN46_INTERNAL_2929255b_15_gemm_kernels_cu_085197fa4cuda3std3__45__cpo6cbeginE,@object
	.size		_ZN46_INTERNAL_2929255b_15_gemm_kernels_cu_085197fa4cuda3std3__45__cpo6cbeginE,(_ZN46_INTERNAL_2929255b_15_gemm_kernels_cu_085197fa4cuda3std6ranges3__45__cpo7advanceE - _ZN46_INTERNAL_2929255b_15_gemm_kernels_cu_085197fa4cuda3std3__45__cpo6cbeginE)
_ZN46_INTERNAL_2929255b_15_gemm_kernels_cu_085197fa4cuda3std3__45__cpo6cbeginE:
	.zero		1
	.type		_ZN46_INTERNAL_2929255b_15_gemm_kernels_cu_085197fa4cuda3std6ranges3__45__cpo7advanceE,@object
	.size		_ZN46_INTERNAL_2929255b_15_gemm_kernels_cu_085197fa4cuda3std6ranges3__45__cpo7advanceE,(_ZN46_INTERNAL_2929255b_15_gemm_kernels_cu_085197fa4cuda3std3__45__cpo7crbeginE - _ZN46_INTERNAL_2929255b_15_gemm_kernels_cu_085197fa4cuda3std6ranges3__45__cpo7advanceE)
_ZN46_INTERNAL_2929255b_15_gemm_kernels_cu_085197fa4cuda3std6ranges3__45__cpo7advanceE:
	.zero		1
	.type		_ZN46_INTERNAL_2929255b_15_gemm_kernels_cu_085197fa4cuda3std3__45__cpo7crbeginE,@object
	.size		_ZN46_INTERNAL_2929255b_15_gemm_kernels_cu_085197fa4cuda3std3__45__cpo7crbeginE,(_ZN46_INTERNAL_2929255b_15_gemm_kernels_cu_085197fa4cuda3std6ranges3__45__cpo4dataE - _ZN46_INTERNAL_2929255b_15_gemm_kernels_cu_085197fa4cuda3std3__45__cpo7crbeginE)
_ZN46_INTERNAL_2929255b_15_gemm_kernels_cu_085197fa4cuda3std3__45__cpo7crbeginE:
	.zero		1
	.type		_ZN46_INTERNAL_2929255b_15_gemm_kernels_cu_085197fa4cuda3std6ranges3__45__cpo4dataE,@object
	.size		_ZN46_INTERNAL_2929255b_15_gemm_kernels_cu_085197fa4cuda3std6ranges3__45__cpo4dataE,(_ZN46_INTERNAL_2929255b_15_gemm_kernels_cu_085197fa4cuda3std6ranges3__45__cpo5beginE - _ZN46_INTERNAL_2929255b_15_gemm_kernels_cu_085197fa4cuda3std6ranges3__45__cpo4dataE)
_ZN46_INTERNAL_2929255b_15_gemm_kernels_cu_085197fa4cuda3std6ranges3__45__cpo4dataE:
	.zero		1
	.type		_ZN46_INTERNAL_2929255b_15_gemm_kernels_cu_085197fa4cuda3std6ranges3__45__cpo5beginE,@object
	.size		_ZN46_INTERNAL_2929255b_15_gemm_kernels_cu_085197fa4cuda3std6ranges3__45__cpo5beginE,(_ZN46_INTERNAL_2929255b_15_gemm_kernels_cu_085197fa4cuda3std3__448_GLOBAL__N__2929255b_15_gemm_kernels_cu_085197fa6ignoreE - _ZN46_INTERNAL_2929255b_15_gemm_kernels_cu_085197fa4cuda3std6ranges3__45__cpo5beginE)
_ZN46_INTERNAL_2929255b_15_gemm_kernels_cu_085197fa4cuda3std6ranges3__45__cpo5beginE:
	.zero		1
	.type		_ZN46_INTERNAL_2929255b_15_gemm_kernels_cu_085197fa4cuda3std3__448_GLOBAL__N__2929255b_15_gemm_kernels_cu_085197fa6ignoreE,@object
	.size		_ZN46_INTERNAL_2929255b_15_gemm_kernels_cu_085197fa4cuda3std3__448_GLOBAL__N__2929255b_15_gemm_kernels_cu_085197fa6ignoreE,(_ZN46_INTERNAL_2929255b_15_gemm_kernels_cu_085197fa4cuda3std6ranges3__45__cpo4sizeE - _ZN46_INTERNAL_2929255b_15_gemm_kernels_cu_085197fa4cuda3std3__448_GLOBAL__N__2929255b_15_gemm_kernels_cu_085197fa6ignoreE)
_ZN46_INTERNAL_2929255b_15_gemm_kernels_cu_085197fa4cuda3std3__448_GLOBAL__N__2929255b_15_gemm_kernels_cu_085197fa6ignoreE:
	.zero		1
	.type		_ZN46_INTERNAL_2929255b_15_gemm_kernels_cu_085197fa4cuda3std6ranges3__45__cpo4sizeE,@object
	.size		_ZN46_INTERNAL_2929255b_15_gemm_kernels_cu_085197fa4cuda3std6ranges3__45__cpo4sizeE,(_ZN46_INTERNAL_2929255b_15_gemm_kernels_cu_085197fa4cuda3std3__45__cpo5beginE - _ZN46_INTERNAL_2929255b_15_gemm_kernels_cu_085197fa4cuda3std6ranges3__45__cpo4sizeE)
_ZN46_INTERNAL_2929255b_15_gemm_kernels_cu_085197fa4cuda3std6ranges3__45__cpo4sizeE:
	.zero		1
	.type		_ZN46_INTERNAL_2929255b_15_gemm_kernels_cu_085197fa4cuda3std3__45__cpo5beginE,@object
	.size		_ZN46_INTERNAL_2929255b_15_gemm_kernels_cu_085197fa4cuda3std3__45__cpo5beginE,(_ZN46_INTERNAL_2929255b_15_gemm_kernels_cu_085197fa4cuda3std6ranges3__45__cpo6cbeginE - _ZN46_INTERNAL_2929255b_15_gemm_kernels_cu_085197fa4cuda3std3__45__cpo5beginE)
_ZN46_INTERNAL_2929255b_15_gemm_kernels_cu_085197fa4cuda3std3__45__cpo5beginE:
	.zero		1
	.type		_ZN46_INTERNAL_2929255b_15_gemm_kernels_cu_085197fa4cuda3std6ranges3__45__cpo6cbeginE,@object
	.size		_ZN46_INTERNAL_2929255b_15_gemm_kernels_cu_085197fa4cuda3std6ranges3__45__cpo6cbeginE,(_ZN46_INTERNAL_2929255b_15_gemm_kernels_cu_085197fa4cuda3std3__45__cpo6rbeginE - _ZN46_INTERNAL_2929255b_15_gemm_kernels_cu_085197fa4cuda3std6ranges3__45__cpo6cbeginE)
_ZN46_INTERNAL_2929255b_15_gemm_kernels_cu_085197fa4cuda3std6ranges3__45__cpo6cbeginE:
	.zero		1
	.type		_ZN46_INTERNAL_2929255b_15_gemm_kernels_cu_085197fa4cuda3std3__45__cpo6rbeginE,@object
	.size		_ZN46_INTERNAL_2929255b_15_gemm_kernels_cu_085197fa4cuda3std3__45__cpo6rbeginE,(_ZN46_INTERNAL_2929255b_15_gemm_kernels_cu_085197fa4cuda3std6ranges3__45__cpo4nextE - _ZN46_INTERNAL_2929255b_15_gemm_kernels_cu_085197fa4cuda3std3__45__cpo6rbeginE)
_ZN46_INTERNAL_2929255b_15_gemm_kernels_cu_085197fa4cuda3std3__45__cpo6rbeginE:
	.zero		1
	.type		_ZN46_INTERNAL_2929255b_15_gemm_kernels_cu_085197fa4cuda3std6ranges3__45__cpo4nextE,@object
	.size		_ZN46_INTERNAL_2929255b_15_gemm_kernels_cu_085197fa4cuda3std6ranges3__45__cpo4nextE,(_ZN46_INTERNAL_2929255b_15_gemm_kernels_cu_085197fa4cuda3std6ranges3__45__cpo4swapE - _ZN46_INTERNAL_2929255b_15_gemm_kernels_cu_085197fa4cuda3std6ranges3__45__cpo4nextE)
_ZN46_INTERNAL_2929255b_15_gemm_kernels_cu_085197fa4cuda3std6ranges3__45__cpo4nextE:
	.zero		1
	.type		_ZN46_INTERNAL_2929255b_15_gemm_kernels_cu_085197fa4cuda3std6ranges3__45__cpo4swapE,@object
	.size		_ZN46_INTERNAL_2929255b_15_gemm_kernels_cu_085197fa4cuda3std6ranges3__45__cpo4swapE,(_ZN46_INTERNAL_2929255b_15_gemm_kernels_cu_085197fa4cuda3std3__420unreachable_sentinelE - _ZN46_INTERNAL_2929255b_15_gemm_kernels_cu_085197fa4cuda3std6ranges3__45__cpo4swapE)
_ZN46_INTERNAL_2929255b_15_gemm_kernels_cu_085197fa4cuda3std6ranges3__45__cpo4swapE:
	.zero		1
	.type		_ZN46_INTERNAL_2929255b_15_gemm_kernels_cu_085197fa4cuda3std3__420unreachable_sentinelE,@object
	.size		_ZN46_INTERNAL_2929255b_15_gemm_kernels_cu_085197fa4cuda3std3__420unreachable_sentinelE,(_ZN46_INTERNAL_2929255b_15_gemm_kernels_cu_085197fa6thrust24THRUST_300001_SM_1030_NS6system6detail10sequential3seqE - _ZN46_INTERNAL_2929255b_15_gemm_kernels_cu_085197fa4cuda3std3__420unreachable_sentinelE)
_ZN46_INTERNAL_2929255b_15_gemm_kernels_cu_085197fa4cuda3std3__420unreachable_sentinelE:
	.zero		1
	.type		_ZN46_INTERNAL_2929255b_15_gemm_kernels_cu_085197fa6thrust24THRUST_300001_SM_1030_NS6system6detail10sequential3seqE,@object
	.size		_ZN46_INTERNAL_2929255b_15_gemm_kernels_cu_085197fa6thrust24THRUST_300001_SM_1030_NS6system6detail10sequential3seqE,(_ZN46_INTERNAL_2929255b_15_gemm_kernels_cu_085197fa4cuda3std3__45__cpo4cendE - _ZN46_INTERNAL_2929255b_15_gemm_kernels_cu_085197fa6thrust24THRUST_300001_SM_1030_NS6system6detail10sequential3seqE)
_ZN46_INTERNAL_2929255b_15_gemm_kernels_cu_085197fa6thrust24THRUST_300001_SM_1030_NS6system6detail10sequential3seqE:
	.zero		1
	.type		_ZN46_INTERNAL_2929255b_15_gemm_kernels_cu_085197fa4cuda3std3__45__cpo4cendE,@object
	.size		_ZN46_INTERNAL_2929255b_15_gemm_kernels_cu_085197fa4cuda3std3__45__cpo4cendE,(_ZN46_INTERNAL_2929255b_15_gemm_kernels_cu_085197fa4cuda3std6ranges3__45__cpo9iter_swapE - _ZN46_INTERNAL_2929255b_15_gemm_kernels_cu_085197fa4cuda3std3__45__cpo4cendE)
_ZN46_INTERNAL_2929255b_15_gemm_kernels_cu_085197fa4cuda3std3__45__cpo4cendE:
	.zero		1
	.type		_ZN46_INTERNAL_2929255b_15_gemm_kernels_cu_085197fa4cuda3std6ranges3__45__cpo9iter_swapE,@object
	.size		_ZN46_INTERNAL_2929255b_15_gemm_kernels_cu_085197fa4cuda3std6ranges3__45__cpo9iter_swapE,(_ZN46_INTERNAL_2929255b_15_gemm_kernels_cu_085197fa4cuda3std3__45__cpo5crendE - _ZN46_INTERNAL_2929255b_15_gemm_kernels_cu_085197fa4cuda3std6ranges3__45__cpo9iter_swapE)
_ZN46_INTERNAL_2929255b_15_gemm_kernels_cu_085197fa4cuda3std6ranges3__45__cpo9iter_swapE:
	.zero		1
	.type		_ZN46_INTERNAL_2929255b_15_gemm_kernels_cu_085197fa4cuda3std3__45__cpo5crendE,@object
	.size		_ZN46_INTERNAL_2929255b_15_gemm_kernels_cu_085197fa4cuda3std3__45__cpo5crendE,(_ZN46_INTERNAL_2929255b_15_gemm_kernels_cu_085197fa4cuda3std6ranges3__45__cpo5cdataE - _ZN46_INTERNAL_2929255b_15_gemm_kernels_cu_085197fa4cuda3std3__45__cpo5crendE)
_ZN46_INTERNAL_2929255b_15_gemm_kernels_cu_085197fa4cuda3std3__45__cpo5crendE:
	.zero		1
	.type		_ZN46_INTERNAL_2929255b_15_gemm_kernels_cu_085197fa4cuda3std6ranges3__45__cpo5cdataE,@object
	.size		_ZN46_INTERNAL_2929255b_15_gemm_kernels_cu_085197fa4cuda3std6ranges3__45__cpo5cdataE,(_ZN46_INTERNAL_2929255b_15_gemm_kernels_cu_085197fa4cuda3std6ranges3__45__cpo3endE - _ZN46_INTERNAL_2929255b_15_gemm_kernels_cu_085197fa4cuda3std6ranges3__45__cpo5cdataE)
_ZN46_INTERNAL_2929255b_15_gemm_kernels_cu_085197fa4cuda3std6ranges3__45__cpo5cdataE:
	.zero		1
	.type		_ZN46_INTERNAL_2929255b_15_gemm_kernels_cu_085197fa4cuda3std6ranges3__45__cpo3endE,@object
	.size		_ZN46_INTERNAL_2929255b_15_gemm_kernels_cu_085197fa4cuda3std6ranges3__45__cpo3endE,(_ZN46_INTERNAL_2929255b_15_gemm_kernels_cu_085197fa4cuda3std3__419piecewise_constructE - _ZN46_INTERNAL_2929255b_15_gemm_kernels_cu_085197fa4cuda3std6ranges3__45__cpo3endE)
_ZN46_INTERNAL_2929255b_15_gemm_kernels_cu_085197fa4cuda3std6ranges3__45__cpo3endE:
	.zero		1
	.type		_ZN46_INTERNAL_2929255b_15_gemm_kernels_cu_085197fa4cuda3std3__419piecewise_constructE,@object
	.size		_ZN46_INTERNAL_2929255b_15_gemm_kernels_cu_085197fa4cuda3std3__419piecewise_constructE,(_ZN46_INTERNAL_2929255b_15_gemm_kernels_cu_085197fa4cuda3std6ranges3__45__cpo5ssizeE - _ZN46_INTERNAL_2929255b_15_gemm_kernels_cu_085197fa4cuda3std3__419piecewise_constructE)
_ZN46_INTERNAL_2929255b_15_gemm_kernels_cu_085197fa4cuda3std3__419piecewise_constructE:
	.zero		1
	.type		_ZN46_INTERNAL_2929255b_15_gemm_kernels_cu_085197fa4cuda3std6ranges3__45__cpo5ssizeE,@object
	.size		_ZN46_INTERNAL_2929255b_15_gemm_kernels_cu_085197fa4cuda3std6ranges3__45__cpo5ssizeE,(_ZN46_INTERNAL_2929255b_15_gemm_kernels_cu_085197fa4cuda3std3__45__cpo3endE - _ZN46_INTERNAL_2929255b_15_gemm_kernels_cu_085197fa4cuda3std6ranges3__45__cpo5ssizeE)
_ZN46_INTERNAL_2929255b_15_gemm_kernels_cu_085197fa4cuda3std6ranges3__45__cpo5ssizeE:
	.zero		1
	.type		_ZN46_INTERNAL_2929255b_15_gemm_kernels_cu_085197fa4cuda3std3__45__cpo3endE,@object
	.size		_ZN46_INTERNAL_2929255b_15_gemm_kernels_cu_085197fa4cuda3std3__45__cpo3endE,(_ZN46_INTERNAL_2929255b_15_gemm_kernels_cu_085197fa4cuda3std6ranges3__45__cpo4cendE - _ZN46_INTERNAL_2929255b_15_gemm_kernels_cu_085197fa4cuda3std3__45__cpo3endE)
_ZN46_INTERNAL_2929255b_15_gemm_kernels_cu_085197fa4cuda3std3__45__cpo3endE:
	.zero		1
	.type		_ZN46_INTERNAL_2929255b_15_gemm_kernels_cu_085197fa4cuda3std6ranges3__45__cpo4cendE,@object
	.size		_ZN46_INTERNAL_2929255b_15_gemm_kernels_cu_085197fa4cuda3std6ranges3__45__cpo4cendE,(_ZN46_INTERNAL_2929255b_15_gemm_kernels_cu_085197fa4cuda3std3__45__cpo4rendE - _ZN46_INTERNAL_2929255b_15_gemm_kernels_cu_085197fa4cuda3std6ranges3__45__cpo4cendE)
_ZN46_INTERNAL_2929255b_15_gemm_kernels_cu_085197fa4cuda3std6ranges3__45__cpo4cendE:
	.zero		1
	.type		_ZN46_INTERNAL_2929255b_15_gemm_kernels_cu_085197fa4cuda3std3__45__cpo4rendE,@object
	.size		_ZN46_INTERNAL_2929255b_15_gemm_kernels_cu_085197fa4cuda3std3__45__cpo4rendE,(_ZN46_INTERNAL_2929255b_15_gemm_kernels_cu_085197fa4cuda3std6ranges3__45__cpo4prevE - _ZN46_INTERNAL_2929255b_15_gemm_kernels_cu_085197fa4cuda3std3__45__cpo4rendE)
_ZN46_INTERNAL_2929255b_15_gemm_kernels_cu_085197fa4cuda3std3__45__cpo4rendE:
	.zero		1
	.type		_ZN46_INTERNAL_2929255b_15_gemm_kernels_cu_085197fa4cuda3std6ranges3__45__cpo4prevE,@object
	.size		_ZN46_INTERNAL_2929255b_15_gemm_kernels_cu_085197fa4cuda3std6ranges3__45__cpo4prevE,(_ZN46_INTERNAL_2929255b_15_gemm_kernels_cu_085197fa4cuda3std6ranges3__45__cpo9iter_moveE - _ZN46_INTERNAL_2929255b_15_gemm_kernels_cu_085197fa4cuda3std6ranges3__45__cpo4prevE)
_ZN46_INTERNAL_2929255b_15_gemm_kernels_cu_085197fa4cuda3std6ranges3__45__cpo4prevE:
	.zero		1
	.type		_ZN46_INTERNAL_2929255b_15_gemm_kernels_cu_085197fa4cuda3std6ranges3__45__cpo9iter_moveE,@object
	.size		_ZN46_INTERNAL_2929255b_15_gemm_kernels_cu_085197fa4cuda3std6ranges3__45__cpo9iter_moveE,(.L_13 - _ZN46_INTERNAL_2929255b_15_gemm_kernels_cu_085197fa4cuda3std6ranges3__45__cpo9iter_moveE)
_ZN46_INTERNAL_2929255b_15_gemm_kernels_cu_085197fa4cuda3std6ranges3__45__cpo9iter_moveE:
	.zero		1
.L_13:


//--------------------- .nv.shared._ZN4vllm3awq31gemm_forward_4bit_cuda_m16nXk32ILi128EEEviiP6__halfPiS3_S4_iiiS3_ --------------------------
	.section	.nv.shared._ZN4vllm3awq31gemm_forward_4bit_cuda_m16nXk32ILi128EEEviiP6__halfPiS3_S4_iiiS3_,"aw",@nobits
	.sectionflags	@""
	.align	2
.nv.shared._ZN4vllm3awq31gemm_forward_4bit_cuda_m16nXk32ILi128EEEviiP6__halfPiS3_S4_iiiS3_:
	.zero		11008


//--------------------- .nv.constant0._ZN4vllm3awq31gemm_forward_4bit_cuda_m16nXk32ILi64EEEviiP6__halfPiS3_S4_iiiS3_ --------------------------
	.section	.nv.constant0._ZN4vllm3awq31gemm_forward_4bit_cuda_m16nXk32ILi64EEEviiP6__halfPiS3_S4_iiiS3_,"a",@progbits
	.sectionflags	@""
	.align	4
.nv.constant0._ZN4vllm3awq31gemm_forward_4bit_cuda_m16nXk32ILi64EEEviiP6__halfPiS3_S4_iiiS3_:
	.zero		960


//--------------------- .nv.constant0._ZN4vllm3awq31gemm_forward_4bit_cuda_m16nXk32ILi128EEEviiP6__halfPiS3_S4_iiiS3_ --------------------------
	.section	.nv.constant0._ZN4vllm3awq31gemm_forward_4bit_cuda_m16nXk32ILi128EEEviiP6__halfPiS3_S4_iiiS3_,"a",@progbits
	.sectionflags	@""
	.align	4
.nv.constant0._ZN4vllm3awq31gemm_forward_4bit_cuda_m16nXk32ILi128EEEviiP6__halfPiS3_S4_iiiS3_:
	.zero		960


//--------------------- .nv.constant0._ZN4vllm3awq18dequantize_weightsEPiP6__halfS1_S3_i --------------------------
	.section	.nv.constant0._ZN4vllm3awq18dequantize_weightsEPiP6__halfS1_S3_i,"a",@progbits
	.sectionflags	@""
	.align	4
.nv.constant0._ZN4vllm3awq18dequantize_weightsEPiP6__halfS1_S3_i:
	.zero		932


//--------------------- SYMBOLS --------------------------

	.type		.nv.reservedSmem.offset0,@object
	.size		.nv.reservedSmem.offset0,0x4
	.type		.nv.reservedSmem.cap,@object
	.size		.nv.reservedSmem.cap,0x4
